	.target	sm_90a

	.elftype	@"ET_EXEC"


//--------------------- .note.nv.tkinfo           --------------------------
	.section	.note.nv.tkinfo,"",@"SHT_NOTE"
	.sectionflags	@"SHF_NOTE_NV_TKINFO"
	.tkinfo
        /*0018*/ 	.word	0x00000002
        /*0030*/ 	.string	""
        /*0030*/ 	.string	"ptxas"
        /*0030*/ 	.string	"Cuda compilation tools, release 13.0, V13.0.88"
        /*0030*/ 	.string	"Build cuda_13.0.r13.0/compiler.36424714_0"
        /*0030*/ 	.string	"-v  -suppress-debug-info  -lineinfo  -arch sm_90a "



//--------------------- .note.nv.cuinfo           --------------------------
	.section	.note.nv.cuinfo,"",@"SHT_NOTE"
	.sectionflags	@"SHF_NOTE_NV_CUINFO"
        /*0018*/ 	.short	0x0002
        /*001a*/ 	.short	0x005a
        /*001c*/ 	.short	0x0082
	.zero		2


//--------------------- .nv.info                  --------------------------
	.section	.nv.info,"",@"SHT_CUDA_INFO"
	.align	4


	//----- nvinfo : EIATTR_REGCOUNT
	.align		4
        /*0000*/ 	.byte	0x04, 0x2f
        /*0002*/ 	.short	(.L_1 - .L_0)
	.align		4
.L_0:
        /*0004*/ 	.word	index@(gluon_wgmma)
        /*0008*/ 	.word	0x0000009a


	//----- nvinfo : EIATTR_FRAME_SIZE
	.align		4
.L_1:
        /*000c*/ 	.byte	0x04, 0x11
        /*000e*/ 	.short	(.L_3 - .L_2)
	.align		4
.L_2:
        /*0010*/ 	.word	index@(gluon_wgmma)
        /*0014*/ 	.word	0x00000000


	//----- nvinfo : EIATTR_MIN_STACK_SIZE
	.align		4
.L_3:
        /*0018*/ 	.byte	0x04, 0x12
        /*001a*/ 	.short	(.L_5 - .L_4)
	.align		4
.L_4:
        /*001c*/ 	.word	index@(gluon_wgmma)
        /*0020*/ 	.word	0x00000000
.L_5:


//--------------------- .nv.compat                --------------------------
	.section	.nv.compat,"",@"SHT_CUDA_COMPAT_INFO"
	.align	4
        /*0000*/ 	.byte	0x02, 0x09, 0x01, 0x00, 0x02, 0x02, 0x04, 0x00, 0x02, 0x05, 0x05, 0x00, 0x03, 0x07, 0x01, 0x01
        /*0010*/ 	.byte	0x02, 0x03, 0x03, 0x00, 0x02, 0x06, 0x01, 0x00, 0x04, 0x0b, 0x08, 0x00, 0x00, 0x00, 0x00, 0x00
        /*0020*/ 	.byte	0x00, 0x00, 0x00, 0x00


//--------------------- .nv.info.gluon_wgmma      --------------------------
	.section	.nv.info.gluon_wgmma,"",@"SHT_CUDA_INFO"
	.sectionflags	@""
	.align	4


	//----- nvinfo : EIATTR_CUDA_API_VERSION
	.align		4
        /*0000*/ 	.byte	0x04, 0x37
        /*0002*/ 	.short	(.L_7 - .L_6)
.L_6:
        /*0004*/ 	.word	0x00000082


	//----- nvinfo : EIATTR_KPARAM_INFO
	.align		4
.L_7:
        /*0008*/ 	.byte	0x04, 0x17
        /*000a*/ 	.short	(.L_9 - .L_8)
.L_8:
        /*000c*/ 	.word	0x00000000
        /*0010*/ 	.short	0x000a
        /*0012*/ 	.short	0x0048
        /*0014*/ 	.byte	0x00, 0xf4, 0x21, 0x00


	//----- nvinfo : EIATTR_KPARAM_INFO
	.align		4
.L_9:
        /*0018*/ 	.byte	0x04, 0x17
        /*001a*/ 	.short	(.L_11 - .L_10)
.L_10:
        /*001c*/ 	.word	0x00000000
        /*0020*/ 	.short	0x0009
        /*0022*/ 	.short	0x0040
        /*0024*/ 	.byte	0x00, 0xf4, 0x21, 0x00


	//----- nvinfo : EIATTR_KPARAM_INFO
	.align		4
.L_11:
        /*0028*/ 	.byte	0x04, 0x17
        /*002a*/ 	.short	(.L_13 - .L_12)
.L_12:
        /*002c*/ 	.word	0x00000000
        /*0030*/ 	.short	0x0008
        /*0032*/ 	.short	0x0038
        /*0034*/ 	.byte	0x00, 0xf0, 0x21, 0x00


	//----- nvinfo : EIATTR_KPARAM_INFO
	.align		4
.L_13:
        /*0038*/ 	.byte	0x04, 0x17
        /*003a*/ 	.short	(.L_15 - .L_14)
.L_14:
        /*003c*/ 	.word	0x00000000
        /*0040*/ 	.short	0x0007
        /*0042*/ 	.short	0x0030
        /*0044*/ 	.byte	0x00, 0xf0, 0x21, 0x00


	//----- nvinfo : EIATTR_KPARAM_INFO
	.align		4
.L_15:
        /*0048*/ 	.byte	0x04, 0x17
        /*004a*/ 	.short	(.L_17 - .L_16)
.L_16:
        /*004c*/ 	.word	0x00000000
        /*0050*/ 	.short	0x0006
        /*0052*/ 	.short	0x0028
        /*0054*/ 	.byte	0x00, 0xf0, 0x21, 0x00


	//----- nvinfo : EIATTR_KPARAM_INFO
	.align		4
.L_17:
        /*0058*/ 	.byte	0x04, 0x17
        /*005a*/ 	.short	(.L_19 - .L_18)
.L_18:
        /*005c*/ 	.word	0x00000000
        /*0060*/ 	.short	0x0005
        /*0062*/ 	.short	0x0020
        /*0064*/ 	.byte	0x00, 0xf0, 0x11, 0x00


	//----- nvinfo : EIATTR_KPARAM_INFO
	.align		4
.L_19:
        /*0068*/ 	.byte	0x04, 0x17
        /*006a*/ 	.short	(.L_21 - .L_20)
.L_20:
        /*006c*/ 	.word	0x00000000
        /*0070*/ 	.short	0x0004
        /*0072*/ 	.short	0x001c
        /*0074*/ 	.byte	0x00, 0xf0, 0x11, 0x00


	//----- nvinfo : EIATTR_KPARAM_INFO
	.align		4
.L_21:
        /*0078*/ 	.byte	0x04, 0x17
        /*007a*/ 	.short	(.L_23 - .L_22)
.L_22:
        /*007c*/ 	.word	0x00000000
        /*0080*/ 	.short	0x0003
        /*0082*/ 	.short	0x0018
        /*0084*/ 	.byte	0x00, 0xf0, 0x11, 0x00


	//----- nvinfo : EIATTR_KPARAM_INFO
	.align		4
.L_23:
        /*0088*/ 	.byte	0x04, 0x17
        /*008a*/ 	.short	(.L_25 - .L_24)
.L_24:
        /*008c*/ 	.word	0x00000000
        /*0090*/ 	.short	0x0002
        /*0092*/ 	.short	0x0010
        /*0094*/ 	.byte	0x00, 0xf4, 0x21, 0x00


	//----- nvinfo : EIATTR_KPARAM_INFO
	.align		4
.L_25:
        /*0098*/ 	.byte	0x04, 0x17
        /*009a*/ 	.short	(.L_27 - .L_26)
.L_26:
        /*009c*/ 	.word	0x00000000
        /*00a0*/ 	.short	0x0001
        /*00a2*/ 	.short	0x0008
        /*00a4*/ 	.byte	0x00, 0xf4, 0x21, 0x00


	//----- nvinfo : EIATTR_KPARAM_INFO
	.align		4
.L_27:
        /*00a8*/ 	.byte	0x04, 0x17
        /*00aa*/ 	.short	(.L_29 - .L_28)
.L_28:
        /*00ac*/ 	.word	0x00000000
        /*00b0*/ 	.short	0x0000
        /*00b2*/ 	.short	0x0000
        /*00b4*/ 	.byte	0x00, 0xf4, 0x21, 0x00


	//----- nvinfo : EIATTR_SPARSE_MMA_MASK
	.align		4
.L_29:
        /*00b8*/ 	.byte	0x03, 0x50
        /*00ba*/ 	.short	0x0000


	//----- nvinfo : EIATTR_MAXREG_COUNT
	.align		4
        /*00bc*/ 	.byte	0x03, 0x1b
        /*00be*/ 	.short	0x00ff


	//----- nvinfo : EIATTR_NUM_BARRIERS
	.align		4
        /*00c0*/ 	.byte	0x02, 0x4c
        /*00c2*/ 	.byte	0x01
	.zero		1


	//----- nvinfo : EIATTR_MERCURY_ISA_VERSION
	.align		4
        /*00c4*/ 	.byte	0x03, 0x5f
        /*00c6*/ 	.short	0x0101


	//----- nvinfo : EIATTR_INT_WARP_WIDE_INSTR_OFFSETS
	.align		4
        /*00c8*/ 	.byte	0x04, 0x31
        /*00ca*/ 	.short	(.L_31 - .L_30)


	//   ....[0]....
.L_30:
        /*00cc*/ 	.word	0x00001300


	//   ....[1]....
        /*00d0*/ 	.word	0x00001390


	//   ....[2]....
        /*00d4*/ 	.word	0x00001d40


	//   ....[3]....
        /*00d8*/ 	.word	0x00001d50


	//   ....[4]....
        /*00dc*/ 	.word	0x00001d60


	//   ....[5]....
        /*00e0*/ 	.word	0x00001d70


	//   ....[6]....
        /*00e4*/ 	.word	0x00002240


	//   ....[7]....
        /*00e8*/ 	.word	0x000022c0


	//----- nvinfo : EIATTR_COOP_GROUP_MASK_REGIDS
	.align		4
.L_31:
        /*00ec*/ 	.byte	0x04, 0x29
        /*00ee*/ 	.short	(.L_33 - .L_32)


	//   ....[0]....
.L_32:
        /*00f0*/ 	.word	0xffffffff


	//   ....[1]....
        /*00f4*/ 	.word	0xffffffff


	//   ....[2]....
        /*00f8*/ 	.word	0xffffffff


	//----- nvinfo : EIATTR_COOP_GROUP_INSTR_OFFSETS
	.align		4
.L_33:
        /*00fc*/ 	.byte	0x04, 0x28
        /*00fe*/ 	.short	(.L_35 - .L_34)


	//   ....[0]....
.L_34:
        /*0100*/ 	.word	0x00000150


	//   ....[1]....
        /*0104*/ 	.word	0x00000720


	//   ....[2]....
        /*0108*/ 	.word	0x00000cd0


	//----- nvinfo : EIATTR_MBARRIER_INSTR_OFFSETS
	.align		4
.L_35:
        /*010c*/ 	.byte	0x04, 0x39
        /*010e*/ 	.short	(.L_37 - .L_36)


	//   ....[0]....
.L_36:
        /*0110*/ 	.word	0x00001450
        /*0114*/ 	.word	0x000000ff
        /*0118*/ 	.word	0x00004000
        /*011c*/ 	.short	0x0100
        /*011e*/ 	.byte	0x08
	.zero		1


	//   ....[1]....
        /*0120*/ 	.word	0x00001e80
        /*0124*/ 	.word	0x000000ff
        /*0128*/ 	.word	0x00004000
        /*012c*/ 	.short	0x010a
        /*012e*/ 	.byte	0x08
	.zero		1


	//   ....[2]....
        /*0130*/ 	.word	0x000020e0
        /*0134*/ 	.word	0x000000ff
        /*0138*/ 	.word	0x00004000
        /*013c*/ 	.short	0x0108
        /*013e*/ 	.byte	0x08
	.zero		1


	//   ....[3]....
        /*0140*/ 	.word	0x000026d0
        /*0144*/ 	.word	0x000000ff
        /*0148*/ 	.word	0x00004000
        /*014c*/ 	.short	0x010a
        /*014e*/ 	.byte	0x08
	.zero		1


	//----- nvinfo : EIATTR_NUM_MBARRIERS
	.align		4
.L_37:
        /*0150*/ 	.byte	0x03, 0x38
        /*0152*/ 	.short	0x0001


	//----- nvinfo : EIATTR_EXIT_INSTR_OFFSETS
	.align		4
        /*0154*/ 	.byte	0x04, 0x1c
        /*0156*/ 	.short	(.L_39 - .L_38)


	//   ....[0]....
.L_38:
        /*0158*/ 	.word	0x000026c0


	//----- nvinfo : EIATTR_REQNTID
	.align		4
.L_39:
        /*015c*/ 	.byte	0x04, 0x10
        /*015e*/ 	.short	(.L_41 - .L_40)
.L_40:
        /*0160*/ 	.word	0x00000080
        /*0164*/ 	.word	0x00000001
        /*0168*/ 	.word	0x00000001


	//----- nvinfo : EIATTR_CRS_STACK_SIZE
	.align		4
.L_41:
        /*016c*/ 	.byte	0x04, 0x1e
        /*016e*/ 	.short	(.L_43 - .L_42)
.L_42:
        /*0170*/ 	.word	0x00000000


	//----- nvinfo : EIATTR_CBANK_PARAM_SIZE
	.align		4
.L_43:
        /*0174*/ 	.byte	0x03, 0x19
        /*0176*/ 	.short	0x0050


	//----- nvinfo : EIATTR_PARAM_CBANK
	.align		4
        /*0178*/ 	.byte	0x04, 0x0a
        /*017a*/ 	.short	(.L_45 - .L_44)
	.align		4
.L_44:
        /*017c*/ 	.word	index@(.nv.constant0.gluon_wgmma)
        /*0180*/ 	.short	0x0210
        /*0182*/ 	.short	0x0050


	//----- nvinfo : EIATTR_SW_WAR
	.align		4
.L_45:
        /*0184*/ 	.byte	0x04, 0x36
        /*0186*/ 	.short	(.L_47 - .L_46)
.L_46:
        /*0188*/ 	.word	0x00000008
.L_47:


//--------------------- .nv.callgraph             --------------------------
	.section	.nv.callgraph,"",@"SHT_CUDA_CALLGRAPH"
	.align	4
	.sectionentsize	8
	.align		4
        /*0000*/ 	.word	0x00000000
	.align		4
        /*0004*/ 	.word	0xffffffff
	.align		4
        /*0008*/ 	.word	0x00000000
	.align		4
        /*000c*/ 	.word	0xfffffffe
	.align		4
        /*0010*/ 	.word	0x00000000
	.align		4
        /*0014*/ 	.word	0xfffffffd
	.align		4
        /*0018*/ 	.word	0x00000000
	.align		4
        /*001c*/ 	.word	0xfffffffc


//--------------------- .text.gluon_wgmma         --------------------------
	.section	.text.gluon_wgmma,"ax",@progbits
	.align	128
        .global         gluon_wgmma
        .type           gluon_wgmma,@function
        .size           gluon_wgmma,(.L_x_52 - gluon_wgmma)
        .other          gluon_wgmma,@"STO_CUDA_ENTRY STV_DEFAULT"
gluon_wgmma:
.text.gluon_wgmma:
[----:B------:R-:W-:Y:S01]  /*0000*/  LDC R1, c[0x0][0x28] ;  /* 0x00000a00ff017b82 */ /* 0x000fe20000000800 */
[----:B------:R-:W1:Y:S07]  /*0010*/  S2R R0, SR_TID.X ;  /* 0x0000000000007919 */ /* 0x000e6e0000002100 */
[----:B------:R-:W2:Y:S01]  /*0020*/  S2UR UR4, SR_CgaCtaId ;  /* 0x00000000000479c3 */ /* 0x000ea20000008800 */
[----:B------:R-:W-:Y:S01]  /*0030*/  UMOV UR8, 0x400 ;  /* 0x0000040000087882 */ /* 0x000fe20000000000 */
[----:B------:R-:W-:Y:S01]  /*0040*/  ULDC UR6, c[0x0][0xc] ;  /* 0x0000030000067ab9 */ /* 0x000fe20000000800 */
[----:B------:R-:W-:Y:S01]  /*0050*/  ULDC.64 UR24, c[0x0][0x250] ;  /* 0x0000940000187ab9 */ /* 0x000fe20000000a00 */
[----:B------:R-:W-:Y:S04]  /*0060*/  BSSY B0, `(.L_x_0) ;  /* 0x000001e000007945 */ /* 0x000fe80003800000 */
[----:B------:R-:W3:Y:S08]  /*0070*/  LDC R5, c[0x0][0x228] ;  /* 0x00008a00ff057b82 */ /* 0x000ef00000000800 */
[----:B------:R-:W4:Y:S08]  /*0080*/  LDC R12, c[0x0][0x230] ;  /* 0x00008c00ff0c7b82 */ /* 0x000f300000000800 */
[----:B------:R-:W-:Y:S01]  /*0090*/  S2UR UR40, SR_CTAID.Y ;  /* 0x00000000002879c3 */ /* 0x000fe20000002600 */
[----:B--2---:R-:W-:-:S03]  /*00a0*/  ULEA UR8, UR4, UR8, 0x18 ;  /* 0x0000000804087291 */ /* 0x004fc6000f8ec03f */
[----:B------:R-:W-:Y:S01]  /*00b0*/  ULDC UR4, c[0x0][0x10] ;  /* 0x0000040000047ab9 */ /* 0x000fe20000000800 */
[----:B-1----:R-:W-:-:S03]  /*00c0*/  LOP3.LUT R4, R0, 0x7f, RZ, 0xc0, !PT ;  /* 0x0000007f00047812 */ /* 0x002fc600078ec0ff */
[----:B------:R-:W1:Y:S01]  /*00d0*/  S2UR UR5, SR_CTAID.Z ;  /* 0x00000000000579c3 */ /* 0x000e620000002700 */
[----:B---3--:R-:W-:Y:S01]  /*00e0*/  VIADD R5, R5, 0xffffffff ;  /* 0xffffffff05057836 */ /* 0x008fe20000000000 */
[C---:B------:R-:W-:Y:S02]  /*00f0*/  ISETP.GE.U32.AND P0, PT, R4.reuse, 0x20, PT ;  /* 0x000000200400780c */ /* 0x040fe40003f06070 */
[C---:B------:R-:W-:Y:S02]  /*0100*/  ISETP.NE.U32.AND P2, PT, R4.reuse, RZ, PT ;  /* 0x000000ff0400720c */ /* 0x040fe40003f45070 */
[----:B------:R-:W-:Y:S02]  /*0110*/  LEA R10, R4, UR8, 0x2 ;  /* 0x00000008040a7c11 */ /* 0x000fe4000f8e10ff */
[----:B------:R-:W2:Y:S01]  /*0120*/  S2UR UR41, SR_CTAID.X ;  /* 0x00000000002979c3 */ /* 0x000ea20000002500 */
[----:B----4-:R-:W-:-:S06]  /*0130*/  VIADD R11, R12, 0xffffffff ;  /* 0xffffffff0c0b7836 */ /* 0x010fcc0000000000 */
[----:B------:R3:W-:Y:S01]  /*0140*/  @!P0 STS [R10], RZ ;  /* 0x000000ff0a008388 */ /* 0x0007e20000000800 */
[----:B------:R-:W-:-:S03]  /*0150*/  NOP ;  /* 0x0000000000007918 */ /* 0x000fc60000000000 */
[----:B------:R3:W-:Y:S01]  /*0160*/  @!P2 STS [UR8+0x24], R5 ;  /* 0x00002405ff00a988 */ /* 0x0007e20008000808 */
[----:B-1----:R-:W-:-:S03]  /*0170*/  UIMAD UR4, UR5, UR4, UR40 ;  /* 0x00000004050472a4 */ /* 0x002fc6000f8e0228 */
[----:B------:R3:W-:Y:S01]  /*0180*/  @!P2 STS [UR8+0x20], R11 ;  /* 0x0000200bff00a988 */ /* 0x0007e20008000808 */
[----:B--2---:R-:W-:-:S04]  /*0190*/  UIMAD UR4, UR4, UR6, UR41 ;  /* 0x00000006040472a4 */ /* 0x004fc8000f8e0229 */
[----:B------:R-:W-:-:S04]  /*01a0*/  UIMAD UR4, UR4, 0x180, URZ ;  /* 0x00000180040478a4 */ /* 0x000fc8000f8e023f */
[----:B------:R-:W-:-:S04]  /*01b0*/  UIADD3 UR20, UP0, UR4, UR24, URZ ;  /* 0x0000001804147290 */ /* 0x000fc8000ff1e03f */
[----:B------:R-:W-:Y:S01]  /*01c0*/  ULEA.HI.X.SX32 UR21, UR4, UR25, 0x1, UP0 ;  /* 0x0000001904157291 */ /* 0x000fe200080f0e3f */
[----:B---3--:R-:W-:Y:S11]  /*01d0*/  @P2 BRA `(.L_x_1) ;  /* 0x0000000000182947 */ /* 0x008ff60003800000 */
[----:B------:R-:W1:Y:S01]  /*01e0*/  LDS R2, [UR8+0x8] ;  /* 0x00000808ff027984 */ /* 0x000e620008000800 */
[----:B------:R-:W2:Y:S01]  /*01f0*/  LDC.64 R6, c[0x0][0x210] ;  /* 0x00008400ff067b82 */ /* 0x000ea20000000a00 */
[----:B------:R-:W-:Y:S02]  /*0200*/  IMAD.MOV.U32 R3, RZ, RZ, 0x70 ;  /* 0x00000070ff037424 */ /* 0x000fe400078e00ff */
[----:B--2---:R2:W-:Y:S03]  /*0210*/  STS.64 [UR8], R6 ;  /* 0x00000006ff007988 */ /* 0x0045e60008000a08 */
[----:B-1----:R-:W-:-:S05]  /*0220*/  LOP3.LUT R2, R2, 0x10, R3, 0xd8, !PT ;  /* 0x0000001002027812 */ /* 0x002fca00078ed803 */
[----:B------:R2:W-:Y:S02]  /*0230*/  STS [UR8+0x8], R2 ;  /* 0x00000802ff007988 */ /* 0x0005e40008000808 */
.L_x_1:
[----:B------:R-:W-:Y:S05]  /*0240*/  BSYNC B0 ;  /* 0x0000000000007941 */ /* 0x000fea0003800000 */
.L_x_0:
[----:B------:R-:W-:Y:S04]  /*0250*/  BSSY B0, `(.L_x_2) ;  /* 0x000000a000007945 */ /* 0x000fe80003800000 */
[----:B------:R-:W-:Y:S05]  /*0260*/  @P2 BRA `(.L_x_3) ;  /* 0x0000000000202947 */ /* 0x000fea0003800000 */
[----:B--2---:R-:W1:Y:S01]  /*0270*/  LDS R2, [UR8+0x34] ;  /* 0x00003408ff027984 */ /* 0x004e620008000800 */
[----:B------:R-:W-:Y:S02]  /*0280*/  IMAD.MOV.U32 R3, RZ, RZ, 0x1f000000 ;  /* 0x1f000000ff037424 */ /* 0x000fe400078e00ff */
[----:B------:R-:W-:Y:S01]  /*0290*/  @!P2 IMAD.MOV.U32 R6, RZ, RZ, 0x7f ;  /* 0x0000007fff06a424 */ /* 0x000fe200078e00ff */
[----:B------:R-:W2:Y:S02]  /*02a0*/  @!P2 LDS R7, [UR8+0x38] ;  /* 0x00003808ff07a984 */ /* 0x000ea40008000800 */
[----:B-1----:R-:W-:Y:S02]  /*02b0*/  LOP3.LUT R2, R2, 0xff000000, R3, 0xb8, !PT ;  /* 0xff00000002027812 */ /* 0x002fe400078eb803 */
[----:B--2---:R-:W-:-:S03]  /*02c0*/  @!P2 LOP3.LUT R3, R7, 0xff, R6, 0xb8, !PT ;  /* 0x000000ff0703a812 */ /* 0x004fc600078eb806 */
[----:B------:R1:W-:Y:S04]  /*02d0*/  STS [UR8+0x34], R2 ;  /* 0x00003402ff007988 */ /* 0x0003e80008000808 */
[----:B------:R1:W-:Y:S02]  /*02e0*/  @!P2 STS [UR8+0x38], R3 ;  /* 0x00003803ff00a988 */ /* 0x0003e40008000808 */
.L_x_3:
[----:B------:R-:W-:Y:S05]  /*02f0*/  BSYNC B0 ;  /* 0x0000000000007941 */ /* 0x000fea0003800000 */
.L_x_2:
[----:B------:R-:W-:Y:S04]  /*0300*/  BSSY B0, `(.L_x_4) ;  /* 0x000000e000007945 */ /* 0x000fe80003800000 */
[----:B------:R-:W-:Y:S05]  /*0310*/  @P2 BRA `(.L_x_5) ;  /* 0x0000000000302947 */ /* 0x000fea0003800000 */
[----:B-1----:R-:W1:Y:S01]  /*0320*/  LDS R3, [UR8+0x34] ;  /* 0x00003408ff037984 */ /* 0x002e620008000800 */
[----:B--2---:R-:W2:Y:S03]  /*0330*/  LDC.64 R6, c[0x0][0x238] ;  /* 0x00008e00ff067b82 */ /* 0x004ea60000000a00 */
[----:B------:R-:W3:Y:S01]  /*0340*/  LDS R2, [UR8+0x1c] ;  /* 0x00001c08ff027984 */ /* 0x000ee20008000800 */
[C---:B--2---:R-:W-:Y:S01]  /*0350*/  SHF.L.U64.HI R7, R6.reuse, 0x1, R7 ;  /* 0x0000000106077819 */ /* 0x044fe20000010207 */
[----:B------:R-:W-:-:S03]  /*0360*/  IMAD.SHL.U32 R6, R6, 0x2, RZ ;  /* 0x0000000206067824 */ /* 0x000fc600078e00ff */
[--C-:B------:R-:W-:Y:S02]  /*0370*/  SHF.R.U32.HI R9, RZ, 0x4, R7.reuse ;  /* 0x00000004ff097819 */ /* 0x100fe40000011607 */
[----:B------:R-:W-:-:S05]  /*0380*/  SHF.R.U64 R6, R6, 0x4, R7 ;  /* 0x0000000406067819 */ /* 0x000fca0000001207 */
[----:B------:R4:W-:Y:S01]  /*0390*/  STS [UR8+0xc], R6 ;  /* 0x00000c06ff007988 */ /* 0x0009e20008000808 */
[----:B-1----:R-:W-:Y:S02]  /*03a0*/  LOP3.LUT R3, R3, 0x7, RZ, 0xb8, !PT ;  /* 0x0000000703037812 */ /* 0x002fe400078eb8ff */
[----:B---3--:R-:W-:-:S03]  /*03b0*/  LOP3.LUT R2, R2, 0xf, R9, 0xb8, !PT ;  /* 0x0000000f02027812 */ /* 0x008fc600078eb809 */
[----:B------:R4:W-:Y:S04]  /*03c0*/  STS [UR8+0x34], R3 ;  /* 0x00003403ff007988 */ /* 0x0009e80008000808 */
[----:B------:R4:W-:Y:S02]  /*03d0*/  STS [UR8+0x1c], R2 ;  /* 0x00001c02ff007988 */ /* 0x0009e40008000808 */
.L_x_5:
[----:B------:R-:W-:Y:S05]  /*03e0*/  BSYNC B0 ;  /* 0x0000000000007941 */ /* 0x000fea0003800000 */
.L_x_4:
[----:B------:R-:W-:Y:S04]  /*03f0*/  BSSY B1, `(.L_x_6) ;  /* 0x000001b000017945 */ /* 0x000fe80003800000 */
[----:B------:R-:W-:Y:S01]  /*0400*/  BSSY B0, `(.L_x_7) ;  /* 0x0000016000007945 */ /* 0x000fe20003800000 */
[----:B--2---:R-:W-:-:S03]  /*0410*/  IMAD.MOV.U32 R7, RZ, RZ, RZ ;  /* 0x000000ffff077224 */ /* 0x004fc600078e00ff */
[----:B------:R-:W-:Y:S05]  /*0420*/  @P2 BRA `(.L_x_8) ;  /* 0x0000000000202947 */ /* 0x000fea0003800000 */
[----:B-1--4-:R-:W1:Y:S02]  /*0430*/  LDS R2, [UR8+0x34] ;  /* 0x00003408ff027984 */ /* 0x012e640008000800 */
[----:B-1----:R-:W-:-:S05]  /*0440*/  LOP3.LUT R2, R2, 0x38, RZ, 0xb8, !PT ;  /* 0x0000003802027812 */ /* 0x002fca00078eb8ff */
[----:B------:R1:W-:Y:S01]  /*0450*/  STS [UR8+0x34], R2 ;  /* 0x00003402ff007988 */ /* 0x0003e20008000808 */
[----:B------:R-:W-:Y:S05]  /*0460*/  @P2 BRA `(.L_x_9) ;  /* 0x0000000000202947 */ /* 0x000fea0003800000 */
[----:B-1----:R-:W1:Y:S01]  /*0470*/  LDS R2, [UR8+0x8] ;  /* 0x00000808ff027984 */ /* 0x002e620008000800 */
[----:B------:R-:W-:-:S05]  /*0480*/  IMAD.MOV.U32 R3, RZ, RZ, 0x780 ;  /* 0x00000780ff037424 */ /* 0x000fca00078e00ff */
[----:B-1----:R-:W-:-:S05]  /*0490*/  LOP3.LUT R2, R2, 0x300, R3, 0xd8, !PT ;  /* 0x0000030002027812 */ /* 0x002fca00078ed803 */
[----:B------:R2:W-:Y:S02]  /*04a0*/  STS [UR8+0x8], R2 ;  /* 0x00000802ff007988 */ /* 0x0005e40008000808 */
.L_x_8:
[----:B------:R-:W-:Y:S05]  /*04b0*/  @P2 BRA `(.L_x_10) ;  /* 0x0000000000282947 */ /* 0x000fea0003800000 */
[----:B-12-4-:R-:W1:Y:S02]  /*04c0*/  LDS R2, [UR8+0x8] ;  /* 0x00000808ff027984 */ /* 0x016e640008000800 */
[----:B-1----:R-:W-:-:S05]  /*04d0*/  LOP3.LUT R2, R2, 0x1800, RZ, 0xb8, !PT ;  /* 0x0000180002027812 */ /* 0x002fca00078eb8ff */
[----:B------:R2:W-:Y:S02]  /*04e0*/  STS [UR8+0x8], R2 ;  /* 0x00000802ff007988 */ /* 0x0005e40008000808 */
.L_x_9:
[----:B------:R-:W-:Y:S05]  /*04f0*/  @P2 BREAK B0 ;  /* 0x0000000000002942 */ /* 0x000fea0003800000 */
[----:B------:R-:W-:Y:S05]  /*0500*/  @P2 BRA `(.L_x_11) ;  /* 0x0000000000242947 */ /* 0x000fea0003800000 */
[----:B------:R-:W3:Y:S01]  /*0510*/  LDS R3, [UR8+0x8] ;  /* 0x00000808ff037984 */ /* 0x000ee20008000800 */
[----:B-12---:R-:W-:-:S05]  /*0520*/  IMAD.MOV.U32 R2, RZ, RZ, 0x6000 ;  /* 0x00006000ff027424 */ /* 0x006fca00078e00ff */
[----:B---3--:R-:W-:-:S04]  /*0530*/  LOP3.LUT R2, R3, 0x4000, R2, 0xd8, !PT ;  /* 0x0000400003027812 */ /* 0x008fc800078ed802 */
[----:B------:R-:W-:-:S05]  /*0540*/  LOP3.LUT R2, R2, 0x400000, RZ, 0xb8, !PT ;  /* 0x0040000002027812 */ /* 0x000fca00078eb8ff */
[----:B------:R3:W-:Y:S02]  /*0550*/  STS [UR8+0x8], R2 ;  /* 0x00000802ff007988 */ /* 0x0007e40008000808 */
.L_x_10:
[----:B------:R-:W-:Y:S05]  /*0560*/  BSYNC B0 ;  /* 0x0000000000007941 */ /* 0x000fea0003800000 */
.L_x_7:
[----:B-1234-:R-:W1:Y:S02]  /*0570*/  @!P2 LDS R2, [UR8+0x8] ;  /* 0x00000808ff02a984 */ /* 0x01ee640008000800 */
[----:B-1----:R-:W-:-:S05]  /*0580*/  @!P2 LOP3.LUT R2, R2, 0x8000, RZ, 0xb8, !PT ;  /* 0x000080000202a812 */ /* 0x002fca00078eb8ff */
[----:B------:R3:W-:Y:S02]  /*0590*/  @!P2 STS [UR8+0x8], R2 ;  /* 0x00000802ff00a988 */ /* 0x0007e40008000808 */
.L_x_11:
[----:B------:R-:W-:Y:S05]  /*05a0*/  BSYNC B1 ;  /* 0x0000000000017941 */ /* 0x000fea0003800000 */
.L_x_6:
[----:B------:R-:W-:Y:S05]  /*05b0*/  WARPSYNC.ALL ;  /* 0x0000000000007948 */ /* 0x000fea0003800000 */
[----:B------:R-:W4:Y:S02]  /*05c0*/  LDC R6, c[0x0][0x22c] ;  /* 0x00008b00ff067b82 */ /* 0x000f240000000800 */
[----:B----4-:R-:W-:Y:S01]  /*05d0*/  VIADD R6, R6, 0xffffffff ;  /* 0xffffffff06067836 */ /* 0x010fe20000000000 */
[----:B------:R-:W-:Y:S06]  /*05e0*/  @P0 BRA `(.L_x_12) ;  /* 0x0000000000280947 */ /* 0x000fec0003800000 */
[----:B-123--:R-:W1:Y:S01]  /*05f0*/  S2R R2, SR_LANEID ;  /* 0x0000000000027919 */ /* 0x00ee620000000000 */
[----:B------:R-:W-:Y:S05]  /*0600*/  WARPSYNC.ALL ;  /* 0x0000000000007948 */ /* 0x000fea0003800000 */
[----:B-1----:R-:W-:-:S05]  /*0610*/  IMAD.SHL.U32 R8, R2, 0x4, RZ ;  /* 0x0000000402087824 */ /* 0x002fca00078e00ff */
[----:B------:R-:W1:Y:S01]  /*0620*/  LDS R9, [R8+UR8] ;  /* 0x0000000808097984 */ /* 0x000e620008000800 */
[----:B------:R-:W-:-:S05]  /*0630*/  IADD3 R2, P1, R8, UR20, RZ ;  /* 0x0000001408027c10 */ /* 0x000fca000ff3e0ff */
[----:B------:R-:W-:-:S05]  /*0640*/  IMAD.X R3, RZ, RZ, UR21, P1 ;  /* 0x00000015ff037e24 */ /* 0x000fca00088e06ff */
[----:B-1----:R4:W5:Y:S01]  /*0650*/  ATOMG.E.EXCH.STRONG.GPU PT, RZ, [R2], R9 ;  /* 0x0000000902ff73a8 */ /* 0x00296200041ee100 */
[----:B------:R-:W-:-:S04]  /*0660*/  DEPBAR {5,4,3,2,1,0} ;  /* 0x0000003f0000791a */ /* 0x000fc80000000000 */
[----:B------:R4:W-:Y:S01]  /*0670*/  UTMACCTL.IV [UR20] ;  /* 0x00000000140079b9 */ /* 0x0009e20008000000 */
[----:B------:R-:W-:Y:S01]  /*0680*/  NOP ;  /* 0x0000000000007918 */ /* 0x000fe20000000000 */
.L_x_12:
[----:B------:R-:W-:Y:S05]  /*0690*/  @P0 BRA `(.L_x_13) ;  /* 0x00000000000c0947 */ /* 0x000fea0003800000 */
[----:B------:R0:W-:Y:S01]  /*06a0*/  UTMACMDFLUSH ;  /* 0x00000000000079b7 */ /* 0x0001e20000000000 */
[----:B------:R-:W-:Y:S05]  /*06b0*/  @P0 BRA `(.L_x_13) ;  /* 0x0000000000040947 */ /* 0x000fea0003800000 */
[----:B------:R-:W-:-:S04]  /*06c0*/  DEPBAR.LE SB0, 0x0 ;  /* 0x000080000000791a */ /* 0x000fc80000000000 */
.L_x_13:
[----:B------:R-:W-:Y:S05]  /*06d0*/  WARPSYNC.ALL ;  /* 0x0000000000007948 */ /* 0x000fea0003800000 */
[----:B-----5:R-:W-:Y:S06]  /*06e0*/  BAR.SYNC.DEFER_BLOCKING 0x0 ;  /* 0x0000000000007b1d */ /* 0x020fec0000010000 */
[----:B------:R-:W-:Y:S02]  /*06f0*/  BSSY B1, `(.L_x_14) ;  /* 0x000000b000017945 */ /* 0x000fe40003800000 */
[----:B------:R-:W-:Y:S06]  /*0700*/  BAR.SYNC.DEFER_BLOCKING 0x0 ;  /* 0x0000000000007b1d */ /* 0x000fec0000010000 */
[----:B------:R5:W-:Y:S01]  /*0710*/  @!P0 STS [R10], RZ ;  /* 0x000000ff0a008388 */ /* 0x000be20000000800 */
[----:B------:R-:W-:Y:S01]  /*0720*/  NOP ;  /* 0x0000000000007918 */ /* 0x000fe20000000000 */
[----:B------:R-:W-:Y:S05]  /*0730*/  @P2 BRA `(.L_x_15) ;  /* 0x0000000000182947 */ /* 0x000fea0003800000 */
[----:B-1234-:R-:W1:Y:S01]  /*0740*/  LDS R2, [UR8+0x8] ;  /* 0x00000808ff027984 */ /* 0x01ee620008000800 */
[----:B------:R-:W2:Y:S01]  /*0750*/  LDC.64 R8, c[0x0][0x218] ;  /* 0x00008600ff087b82 */ /* 0x000ea20000000a00 */
[----:B------:R-:W-:Y:S02]  /*0760*/  IMAD.MOV.U32 R3, RZ, RZ, 0x70 ;  /* 0x00000070ff037424 */ /* 0x000fe400078e00ff */
[----:B--2---:R2:W-:Y:S03]  /*0770*/  STS.64 [UR8], R8 ;  /* 0x00000008ff007988 */ /* 0x0045e60008000a08 */
[----:B-1----:R-:W-:-:S05]  /*0780*/  LOP3.LUT R2, R2, 0x10, R3, 0xd8, !PT ;  /* 0x0000001002027812 */ /* 0x002fca00078ed803 */
[----:B------:R2:W-:Y:S02]  /*0790*/  STS [UR8+0x8], R2 ;  /* 0x00000802ff007988 */ /* 0x0005e40008000808 */
.L_x_15:
[----:B----4-:R-:W-:Y:S05]  /*07a0*/  BSYNC B1 ;  /* 0x0000000000017941 */ /* 0x010fea0003800000 */
.L_x_14:
[----:B------:R-:W-:Y:S04]  /*07b0*/  BSSY B1, `(.L_x_16) ;  /* 0x000000a000017945 */ /* 0x000fe80003800000 */
[----:B------:R-:W-:Y:S05]  /*07c0*/  @P2 BRA `(.L_x_17) ;  /* 0x0000000000202947 */ /* 0x000fea0003800000 */
[----:B-123--:R-:W1:Y:S01]  /*07d0*/  LDS R2, [UR8+0x34] ;  /* 0x00003408ff027984 */ /* 0x00ee620008000800 */
[----:B------:R-:W-:Y:S02]  /*07e0*/  IMAD.MOV.U32 R3, RZ, RZ, 0x3f000000 ;  /* 0x3f000000ff037424 */ /* 0x000fe400078e00ff */
[----:B------:R-:W-:Y:S01]  /*07f0*/  @!P2 IMAD.MOV.U32 R8, RZ, RZ, 0x1f ;  /* 0x0000001fff08a424 */ /* 0x000fe200078e00ff */
[----:B------:R-:W2:Y:S02]  /*0800*/  @!P2 LDS R9, [UR8+0x38] ;  /* 0x00003808ff09a984 */ /* 0x000ea40008000800 */
[----:B-1----:R-:W-:Y:S02]  /*0810*/  LOP3.LUT R2, R2, 0xff000000, R3, 0xb8, !PT ;  /* 0xff00000002027812 */ /* 0x002fe400078eb803 */
[----:B--2---:R-:W-:-:S03]  /*0820*/  @!P2 LOP3.LUT R3, R9, 0xff, R8, 0xb8, !PT ;  /* 0x000000ff0903a812 */ /* 0x004fc600078eb808 */
[----:B------:R4:W-:Y:S04]  /*0830*/  STS [UR8+0x34], R2 ;  /* 0x00003402ff007988 */ /* 0x0009e80008000808 */
[----:B------:R4:W-:Y:S02]  /*0840*/  @!P2 STS [UR8+0x38], R3 ;  /* 0x00003803ff00a988 */ /* 0x0009e40008000808 */
.L_x_17:
[----:B------:R-:W-:Y:S05]  /*0850*/  BSYNC B1 ;  /* 0x0000000000017941 */ /* 0x000fea0003800000 */
.L_x_16:
[----:B------:R-:W-:Y:S04]  /*0860*/  BSSY B1, `(.L_x_18) ;  /* 0x0000004000017945 */ /* 0x000fe80003800000 */
[----:B------:R-:W-:Y:S05]  /*0870*/  @P2 BRA `(.L_x_19) ;  /* 0x0000000000082947 */ /* 0x000fea0003800000 */
[----:B------:R1:W-:Y:S04]  /*0880*/  STS [UR8+0x24], R11 ;  /* 0x0000240bff007988 */ /* 0x0003e80008000808 */
[----:B------:R1:W-:Y:S02]  /*0890*/  STS [UR8+0x20], R6 ;  /* 0x00002006ff007988 */ /* 0x0003e40008000808 */
.L_x_19:
[----:B------:R-:W-:Y:S05]  /*08a0*/  BSYNC B1 ;  /* 0x0000000000017941 */ /* 0x000fea0003800000 */
.L_x_18:
[----:B------:R-:W-:Y:S04]  /*08b0*/  BSSY B1, `(.L_x_20) ;  /* 0x000000e000017945 */ /* 0x000fe80003800000 */
[----:B------:R-:W-:Y:S05]  /*08c0*/  @P2 BRA `(.L_x_21) ;  /* 0x0000000000302947 */ /* 0x000fea0003800000 */
[----:B----4-:R-:W4:Y:S01]  /*08d0*/  LDS R3, [UR8+0x34] ;  /* 0x00003408ff037984 */ /* 0x010f220008000800 */
[----:B--2---:R-:W2:Y:S03]  /*08e0*/  LDC.64 R8, c[0x0][0x240] ;  /* 0x00009000ff087b82 */ /* 0x004ea60000000a00 */
[----:B-1-3--:R-:W1:Y:S01]  /*08f0*/  LDS R2, [UR8+0x1c] ;  /* 0x00001c08ff027984 */ /* 0x00ae620008000800 */
[C---:B--2---:R-:W-:Y:S01]  /*0900*/  SHF.L.U64.HI R9, R8.reuse, 0x1, R9 ;  /* 0x0000000108097819 */ /* 0x044fe20000010209 */
[----:B------:R-:W-:-:S03]  /*0910*/  IMAD.SHL.U32 R8, R8, 0x2, RZ ;  /* 0x0000000208087824 */ /* 0x000fc600078e00ff */
[--C-:B------:R-:W-:Y:S02]  /*0920*/  SHF.R.U32.HI R11, RZ, 0x4, R9.reuse ;  /* 0x00000004ff0b7819 */ /* 0x100fe40000011609 */
[----:B------:R-:W-:-:S05]  /*0930*/  SHF.R.U64 R8, R8, 0x4, R9 ;  /* 0x0000000408087819 */ /* 0x000fca0000001209 */
[----:B------:R2:W-:Y:S01]  /*0940*/  STS [UR8+0xc], R8 ;  /* 0x00000c08ff007988 */ /* 0x0005e20008000808 */
[----:B----4-:R-:W-:Y:S02]  /*0950*/  LOP3.LUT R3, R3, 0x7, RZ, 0xb8, !PT ;  /* 0x0000000703037812 */ /* 0x010fe400078eb8ff */
[----:B-1----:R-:W-:-:S03]  /*0960*/  LOP3.LUT R2, R2, 0xf, R11, 0xb8, !PT ;  /* 0x0000000f02027812 */ /* 0x002fc600078eb80b */
[----:B------:R2:W-:Y:S04]  /*0970*/  STS [UR8+0x34], R3 ;  /* 0x00003403ff007988 */ /* 0x0005e80008000808 */
[----:B------:R2:W-:Y:S02]  /*0980*/  STS [UR8+0x1c], R2 ;  /* 0x00001c02ff007988 */ /* 0x0005e40008000808 */
.L_x_21:
[----:B------:R-:W-:Y:S05]  /*0990*/  BSYNC B1 ;  /* 0x0000000000017941 */ /* 0x000fea0003800000 */
.L_x_20:
[----:B------:R-:W-:Y:S04]  /*09a0*/  BSSY B2, `(.L_x_22) ;  /* 0x000001a000027945 */ /* 0x000fe80003800000 */
[----:B------:R-:W-:Y:S04]  /*09b0*/  BSSY B1, `(.L_x_23) ;  /* 0x0000015000017945 */ /* 0x000fe80003800000 */
[----:B------:R-:W-:Y:S05]  /*09c0*/  @P2 BRA `(.L_x_24) ;  /* 0x0000000000202947 */ /* 0x000fea0003800000 */
[----:B-1234-:R-:W1:Y:S02]  /*09d0*/  LDS R2, [UR8+0x34] ;  /* 0x00003408ff027984 */ /* 0x01ee640008000800 */
[----:B-1----:R-:W-:-:S05]  /*09e0*/  LOP3.LUT R2, R2, 0x38, RZ, 0xb8, !PT ;  /* 0x0000003802027812 */ /* 0x002fca00078eb8ff */
[----:B------:R1:W-:Y:S01]  /*09f0*/  STS [UR8+0x34], R2 ;  /* 0x00003402ff007988 */ /* 0x0003e20008000808 */
[----:B------:R-:W-:Y:S05]  /*0a00*/  @P2 BRA `(.L_x_25) ;  /* 0x0000000000202947 */ /* 0x000fea0003800000 */
[----:B-1----:R-:W1:Y:S01]  /*0a10*/  LDS R2, [UR8+0x8] ;  /* 0x00000808ff027984 */ /* 0x002e620008000800 */
[----:B------:R-:W-:-:S05]  /*0a20*/  IMAD.MOV.U32 R3, RZ, RZ, 0x780 ;  /* 0x00000780ff037424 */ /* 0x000fca00078e00ff */
[----:B-1----:R-:W-:-:S05]  /*0a30*/  LOP3.LUT R2, R2, 0x300, R3, 0xd8, !PT ;  /* 0x0000030002027812 */ /* 0x002fca00078ed803 */
[----:B------:R1:W-:Y:S02]  /*0a40*/  STS [UR8+0x8], R2 ;  /* 0x00000802ff007988 */ /* 0x0003e40008000808 */
.L_x_24:
[----:B------:R-:W-:Y:S05]  /*0a50*/  @P2 BRA `(.L_x_26) ;  /* 0x0000000000282947 */ /* 0x000fea0003800000 */
[----:B-1234-:R-:W1:Y:S02]  /*0a60*/  LDS R2, [UR8+0x8] ;  /* 0x00000808ff027984 */ /* 0x01ee640008000800 */
[----:B-1----:R-:W-:-:S05]  /*0a70*/  LOP3.LUT R2, R2, 0x1800, RZ, 0xb8, !PT ;  /* 0x0000180002027812 */ /* 0x002fca00078eb8ff */
[----:B------:R2:W-:Y:S02]  /*0a80*/  STS [UR8+0x8], R2 ;  /* 0x00000802ff007988 */ /* 0x0005e40008000808 */
.L_x_25:
[----:B------:R-:W-:Y:S05]  /*0a90*/  @P2 BREAK B1 ;  /* 0x0000000000012942 */ /* 0x000fea0003800000 */
[----:B------:R-:W-:Y:S05]  /*0aa0*/  @P2 BRA `(.L_x_27) ;  /* 0x0000000000242947 */ /* 0x000fea0003800000 */
[----:B-12---:R-:W1:Y:S01]  /*0ab0*/  LDS R2, [UR8+0x8] ;  /* 0x00000808ff027984 */ /* 0x006e620008000800 */
[----:B------:R-:W-:-:S05]  /*0ac0*/  IMAD.MOV.U32 R3, RZ, RZ, 0x6000 ;  /* 0x00006000ff037424 */ /* 0x000fca00078e00ff */
[----:B-1----:R-:W-:-:S04]  /*0ad0*/  LOP3.LUT R2, R2, 0x6000, R3, 0xd8, !PT ;  /* 0x0000600002027812 */ /* 0x002fc800078ed803 */
[----:B------:R-:W-:-:S05]  /*0ae0*/  LOP3.LUT R2, R2, 0x400000, RZ, 0xb8, !PT ;  /* 0x0040000002027812 */ /* 0x000fca00078eb8ff */
[----:B------:R1:W-:Y:S02]  /*0af0*/  STS [UR8+0x8], R2 ;  /* 0x00000802ff007988 */ /* 0x0003e40008000808 */
.L_x_26:
[----:B------:R-:W-:Y:S05]  /*0b00*/  BSYNC B1 ;  /* 0x0000000000017941 */ /* 0x000fea0003800000 */
.L_x_23:
[----:B-1234-:R-:W1:Y:S02]  /*0b10*/  @!P2 LDS R2, [UR8+0x8] ;  /* 0x00000808ff02a984 */ /* 0x01ee640008000800 */
[----:B-1----:R-:W-:-:S05]  /*0b20*/  @!P2 LOP3.LUT R2, R2, 0x8000, RZ, 0xb8, !PT ;  /* 0x000080000202a812 */ /* 0x002fca00078eb8ff */
[----:B------:R3:W-:Y:S02]  /*0b30*/  @!P2 STS [UR8+0x8], R2 ;  /* 0x00000802ff00a988 */ /* 0x0007e40008000808 */
.L_x_27:
[----:B------:R-:W-:Y:S05]  /*0b40*/  BSYNC B2 ;  /* 0x0000000000027941 */ /* 0x000fea0003800000 */
.L_x_22:
[----:B------:R-:W-:Y:S05]  /*0b50*/  WARPSYNC.ALL ;  /* 0x0000000000007948 */ /* 0x000fea0003800000 */
[----:B------:R-:W-:-:S04]  /*0b60*/  UIADD3 UR23, UR4, 0x80, URZ ;  /* 0x0000008004177890 */ /* 0x000fc8000fffe03f */
[----:B------:R-:W-:-:S04]  /*0b70*/  UIADD3 UR22, UP0, UR23, UR24, URZ ;  /* 0x0000001817167290 */ /* 0x000fc8000ff1e03f */
[----:B------:R-:W-:Y:S01]  /*0b80*/  ULEA.HI.X.SX32 UR23, UR23, UR25, 0x1, UP0 ;  /* 0x0000001917177291 */ /* 0x000fe200080f0e3f */
[----:B------:R-:W-:Y:S11]  /*0b90*/  @P0 BRA `(.L_x_28) ;  /* 0x0000000000280947 */ /* 0x000ff60003800000 */
[----:B-123--:R-:W1:Y:S01]  /*0ba0*/  S2R R2, SR_LANEID ;  /* 0x0000000000027919 */ /* 0x00ee620000000000 */
[----:B------:R-:W-:Y:S05]  /*0bb0*/  WARPSYNC.ALL ;  /* 0x0000000000007948 */ /* 0x000fea0003800000 */
[----:B-1----:R-:W-:-:S05]  /*0bc0*/  IMAD.SHL.U32 R8, R2, 0x4, RZ ;  /* 0x0000000402087824 */ /* 0x002fca00078e00ff */
[----:B------:R-:W1:Y:S01]  /*0bd0*/  LDS R9, [R8+UR8] ;  /* 0x0000000808097984 */ /* 0x000e620008000800 */
[----:B------:R-:W-:-:S05]  /*0be0*/  IADD3 R2, P1, R8, UR22, RZ ;  /* 0x0000001608027c10 */ /* 0x000fca000ff3e0ff */
[----:B------:R-:W-:-:S05]  /*0bf0*/  IMAD.X R3, RZ, RZ, UR23, P1 ;  /* 0x00000017ff037e24 */ /* 0x000fca00088e06ff */
[----:B-1----:R4:W2:Y:S01]  /*0c00*/  ATOMG.E.EXCH.STRONG.GPU PT, RZ, [R2], R9 ;  /* 0x0000000902ff73a8 */ /* 0x0028a200041ee100 */
[----:B------:R-:W-:-:S04]  /*0c10*/  DEPBAR {5,4,3,2,1,0} ;  /* 0x0000003f0000791a */ /* 0x000fc80000000000 */
[----:B------:R4:W-:Y:S01]  /*0c20*/  UTMACCTL.IV [UR22] ;  /* 0x00000000160079b9 */ /* 0x0009e20008000000 */
[----:B------:R-:W-:Y:S01]  /*0c30*/  NOP ;  /* 0x0000000000007918 */ /* 0x000fe20000000000 */
.L_x_28:
[----:B------:R-:W-:Y:S05]  /*0c40*/  @P0 BRA `(.L_x_29) ;  /* 0x00000000000c0947 */ /* 0x000fea0003800000 */
[----:B------:R0:W-:Y:S01]  /*0c50*/  UTMACMDFLUSH ;  /* 0x00000000000079b7 */ /* 0x0001e20000000000 */
[----:B------:R-:W-:Y:S05]  /*0c60*/  @P0 BRA `(.L_x_29) ;  /* 0x0000000000040947 */ /* 0x000fea0003800000 */
[----:B------:R-:W-:-:S04]  /*0c70*/  DEPBAR.LE SB0, 0x0 ;  /* 0x000080000000791a */ /* 0x000fc80000000000 */
.L_x_29:
[----:B------:R-:W-:Y:S05]  /*0c80*/  WARPSYNC.ALL ;  /* 0x0000000000007948 */ /* 0x000fea0003800000 */
[----:B--2---:R-:W-:Y:S06]  /*0c90*/  BAR.SYNC.DEFER_BLOCKING 0x0 ;  /* 0x0000000000007b1d */ /* 0x004fec0000010000 */
[----:B------:R-:W-:Y:S02]  /*0ca0*/  BSSY B2, `(.L_x_30) ;  /* 0x000000b000027945 */ /* 0x000fe40003800000 */
[----:B------:R-:W-:Y:S06]  /*0cb0*/  BAR.SYNC.DEFER_BLOCKING 0x0 ;  /* 0x0000000000007b1d */ /* 0x000fec0000010000 */
[----:B------:R2:W-:Y:S01]  /*0cc0*/  @!P0 STS [R10], RZ ;  /* 0x000000ff0a008388 */ /* 0x0005e20000000800 */
[----:B------:R-:W-:Y:S01]  /*0cd0*/  NOP ;  /* 0x0000000000007918 */ /* 0x000fe20000000000 */
[----:B------:R-:W-:Y:S05]  /*0ce0*/  @P2 BRA `(.L_x_31) ;  /* 0x0000000000182947 */ /* 0x000fea0003800000 */
[----:B-1-34-:R-:W1:Y:S01]  /*0cf0*/  LDS R2, [UR8+0x8] ;  /* 0x00000808ff027984 */ /* 0x01ae620008000800 */
[----:B------:R-:W3:Y:S01]  /*0d00*/  LDC.64 R8, c[0x0][0x220] ;  /* 0x00008800ff087b82 */ /* 0x000ee20000000a00 */
[----:B------:R-:W-:Y:S02]  /*0d10*/  IMAD.MOV.U32 R3, RZ, RZ, 0x70 ;  /* 0x00000070ff037424 */ /* 0x000fe400078e00ff */
[----:B---3--:R3:W-:Y:S03]  /*0d20*/  STS.64 [UR8], R8 ;  /* 0x00000008ff007988 */ /* 0x0087e60008000a08 */
[----:B-1----:R-:W-:-:S05]  /*0d30*/  LOP3.LUT R2, R2, 0x10, R3, 0xd8, !PT ;  /* 0x0000001002027812 */ /* 0x002fca00078ed803 */
[----:B------:R3:W-:Y:S02]  /*0d40*/  STS [UR8+0x8], R2 ;  /* 0x00000802ff007988 */ /* 0x0007e40008000808 */
.L_x_31:
[----:B----4-:R-:W-:Y:S05]  /*0d50*/  BSYNC B2 ;  /* 0x0000000000027941 */ /* 0x010fea0003800000 */
.L_x_30:
[----:B------:R-:W-:Y:S04]  /*0d60*/  BSSY B3, `(.L_x_32) ;  /* 0x0000011000037945 */ /* 0x000fe80003800000 */
[----:B------:R-:W-:Y:S04]  /*0d70*/  BSSY B2, `(.L_x_33) ;  /* 0x000000e000027945 */ /* 0x000fe80003800000 */
[----:B------:R-:W-:Y:S05]  /*0d80*/  @P2 BRA `(.L_x_34) ;  /* 0x0000000000242947 */ /* 0x000fea0003800000 */
[----:B-1-3--:R-:W1:Y:S01]  /*0d90*/  LDS R2, [UR8+0x34] ;  /* 0x00003408ff027984 */ /* 0x00ae620008000800 */
[----:B------:R-:W-:-:S05]  /*0da0*/  IMAD.MOV.U32 R3, RZ, RZ, 0x3f000000 ;  /* 0x3f000000ff037424 */ /* 0x000fca00078e00ff */
[----:B-1----:R-:W-:-:S05]  /*0db0*/  LOP3.LUT R2, R2, 0xff000000, R3, 0xb8, !PT ;  /* 0xff00000002027812 */ /* 0x002fca00078eb803 */
[----:B------:R1:W-:Y:S01]  /*0dc0*/  STS [UR8+0x34], R2 ;  /* 0x00003402ff007988 */ /* 0x0003e20008000808 */
[----:B------:R-:W-:Y:S05]  /*0dd0*/  @P2 BRA `(.L_x_35) ;  /* 0x00000000001c2947 */ /* 0x000fea0003800000 */
[----:B-1----:R-:W1:Y:S01]  /*0de0*/  LDS R2, [UR8+0x38] ;  /* 0x00003808ff027984 */ /* 0x002e620008000800 */
[----:B------:R-:W-:-:S05]  /*0df0*/  IMAD.MOV.U32 R3, RZ, RZ, 0x7f ;  /* 0x0000007fff037424 */ /* 0x000fca00078e00ff */
[----:B-1----:R-:W-:-:S05]  /*0e00*/  LOP3.LUT R2, R2, 0xff, R3, 0xb8, !PT ;  /* 0x000000ff02027812 */ /* 0x002fca00078eb803 */
[----:B------:R4:W-:Y:S02]  /*0e10*/  STS [UR8+0x38], R2 ;  /* 0x00003802ff007988 */ /* 0x0009e40008000808 */
.L_x_34:
[----:B------:R-:W-:Y:S05]  /*0e20*/  @P2 BREAK B2 ;  /* 0x0000000000022942 */ /* 0x000fea0003800000 */
[----:B------:R-:W-:Y:S05]  /*0e30*/  @P2 BRA `(.L_x_36) ;  /* 0x00000000000c2947 */ /* 0x000fea0003800000 */
[----:B------:R1:W-:Y:S02]  /*0e40*/  STS [UR8+0x20], R6 ;  /* 0x00002006ff007988 */ /* 0x0003e40008000808 */
.L_x_35:
[----:B------:R-:W-:Y:S05]  /*0e50*/  BSYNC B2 ;  /* 0x0000000000027941 */ /* 0x000fea0003800000 */
.L_x_33:
[----:B------:R1:W-:Y:S02]  /*0e60*/  @!P2 STS [UR8+0x24], R5 ;  /* 0x00002405ff00a988 */ /* 0x0003e40008000808 */
.L_x_36:
[----:B------:R-:W-:Y:S05]  /*0e70*/  BSYNC B3 ;  /* 0x0000000000037941 */ /* 0x000fea0003800000 */
.L_x_32:
[----:B------:R-:W-:Y:S05]  /*0e80*/  WARPSYNC.ALL ;  /* 0x0000000000007948 */ /* 0x000fea0003800000 */
[----:B------:R-:W-:Y:S04]  /*0e90*/  BSSY B3, `(.L_x_37) ;  /* 0x000000e000037945 */ /* 0x000fe80003800000 */
[----:B------:R-:W-:Y:S05]  /*0ea0*/  @P2 BRA `(.L_x_38) ;  /* 0x0000000000302947 */ /* 0x000fea0003800000 */
[----:B------:R-:W5:Y:S01]  /*0eb0*/  LDS R3, [UR8+0x34] ;  /* 0x00003408ff037984 */ /* 0x000f620008000800 */
[----:B---3--:R-:W3:Y:S03]  /*0ec0*/  LDC.64 R8, c[0x0][0x248] ;  /* 0x00009200ff087b82 */ /* 0x008ee60000000a00 */
[----:B-1--4-:R-:W1:Y:S01]  /*0ed0*/  LDS R2, [UR8+0x1c] ;  /* 0x00001c08ff027984 */ /* 0x012e620008000800 */
[C---:B---3--:R-:W-:Y:S01]  /*0ee0*/  SHF.L.U64.HI R6, R8.reuse, 0x1, R9 ;  /* 0x0000000108067819 */ /* 0x048fe20000010209 */
[----:B------:R-:W-:-:S03]  /*0ef0*/  IMAD.SHL.U32 R5, R8, 0x2, RZ ;  /* 0x0000000208057824 */ /* 0x000fc600078e00ff */
[--C-:B------:R-:W-:Y:S02]  /*0f00*/  SHF.R.U32.HI R9, RZ, 0x4, R6.reuse ;  /* 0x00000004ff097819 */ /* 0x100fe40000011606 */
[----:B------:R-:W-:-:S05]  /*0f10*/  SHF.R.U64 R5, R5, 0x4, R6 ;  /* 0x0000000405057819 */ /* 0x000fca0000001206 */
[----:B------:R3:W-:Y:S01]  /*0f20*/  STS [UR8+0xc], R5 ;  /* 0x00000c05ff007988 */ /* 0x0007e20008000808 */
[----:B-----5:R-:W-:Y:S02]  /*0f30*/  LOP3.LUT R3, R3, 0x7, RZ, 0xb8, !PT ;  /* 0x0000000703037812 */ /* 0x020fe400078eb8ff */
[----:B-1----:R-:W-:-:S03]  /*0f40*/  LOP3.LUT R2, R2, 0xf, R9, 0xb8, !PT ;  /* 0x0000000f02027812 */ /* 0x002fc600078eb809 */
[----:B------:R3:W-:Y:S04]  /*0f50*/  STS [UR8+0x34], R3 ;  /* 0x00003403ff007988 */ /* 0x0007e80008000808 */
[----:B------:R3:W-:Y:S02]  /*0f60*/  STS [UR8+0x1c], R2 ;  /* 0x00001c02ff007988 */ /* 0x0007e40008000808 */
.L_x_38:
[----:B------:R-:W-:Y:S05]  /*0f70*/  BSYNC B3 ;  /* 0x0000000000037941 */ /* 0x000fea0003800000 */
.L_x_37:
[----:B------:R-:W-:Y:S04]  /*0f80*/  BSSY B3, `(.L_x_39) ;  /* 0x000001a000037945 */ /* 0x000fe80003800000 */
[----:B------:R-:W-:Y:S04]  /*0f90*/  BSSY B4, `(.L_x_40) ;  /* 0x0000015000047945 */ /* 0x000fe80003800000 */
[----:B------:R-:W-:Y:S05]  /*0fa0*/  @P2 BRA `(.L_x_41) ;  /* 0x0000000000202947 */ /* 0x000fea0003800000 */
[----:B-1-34-:R-:W1:Y:S02]  /*0fb0*/  LDS R2, [UR8+0x34] ;  /* 0x00003408ff027984 */ /* 0x01ae640008000800 */
[----:B-1----:R-:W-:-:S05]  /*0fc0*/  LOP3.LUT R2, R2, 0x38, RZ, 0xb8, !PT ;  /* 0x0000003802027812 */ /* 0x002fca00078eb8ff */
[----:B------:R1:W-:Y:S01]  /*0fd0*/  STS [UR8+0x34], R2 ;  /* 0x00003402ff007988 */ /* 0x0003e20008000808 */
[----:B------:R-:W-:Y:S05]  /*0fe0*/  @P2 BRA `(.L_x_42) ;  /* 0x0000000000202947 */ /* 0x000fea0003800000 */
[----:B-1----:R-:W1:Y:S01]  /*0ff0*/  LDS R2, [UR8+0x8] ;  /* 0x00000808ff027984 */ /* 0x002e620008000800 */
[----:B------:R-:W-:-:S05]  /*1000*/  IMAD.MOV.U32 R3, RZ, RZ, 0x780 ;  /* 0x00000780ff037424 */ /* 0x000fca00078e00ff */
[----:B-1----:R-:W-:-:S05]  /*1010*/  LOP3.LUT R2, R2, 0x300, R3, 0xd8, !PT ;  /* 0x0000030002027812 */ /* 0x002fca00078ed803 */
[----:B------:R1:W-:Y:S02]  /*1020*/  STS [UR8+0x8], R2 ;  /* 0x00000802ff007988 */ /* 0x0003e40008000808 */
.L_x_41:
[----:B------:R-:W-:Y:S05]  /*1030*/  @P2 BRA `(.L_x_43) ;  /* 0x0000000000282947 */ /* 0x000fea0003800000 */
[----:B-1-34-:R-:W1:Y:S02]  /*1040*/  LDS R2, [UR8+0x8] ;  /* 0x00000808ff027984 */ /* 0x01ae640008000800 */
[----:B-1----:R-:W-:-:S05]  /*1050*/  LOP3.LUT R2, R2, 0x1800, RZ, 0xb8, !PT ;  /* 0x0000180002027812 */ /* 0x002fca00078eb8ff */
[----:B------:R3:W-:Y:S02]  /*1060*/  STS [UR8+0x8], R2 ;  /* 0x00000802ff007988 */ /* 0x0007e40008000808 */
.L_x_42:
[----:B------:R-:W-:Y:S05]  /*1070*/  @P2 BREAK B4 ;  /* 0x0000000000042942 */ /* 0x000fea0003800000 */
[----:B------:R-:W-:Y:S05]  /*1080*/  @P2 BRA `(.L_x_44) ;  /* 0x0000000000242947 */ /* 0x000fea0003800000 */
[----:B-1-3--:R-:W1:Y:S01]  /*1090*/  LDS R2, [UR8+0x8] ;  /* 0x00000808ff027984 */ /* 0x00ae620008000800 */
[----:B------:R-:W-:-:S05]  /*10a0*/  IMAD.MOV.U32 R3, RZ, RZ, 0x6000 ;  /* 0x00006000ff037424 */ /* 0x000fca00078e00ff */
[----:B-1----:R-:W-:-:S04]  /*10b0*/  LOP3.LUT R2, R2, 0x6000, R3, 0xd8, !PT ;  /* 0x0000600002027812 */ /* 0x002fc800078ed803 */
[----:B------:R-:W-:-:S05]  /*10c0*/  LOP3.LUT R2, R2, 0x400000, RZ, 0xb8, !PT ;  /* 0x0040000002027812 */ /* 0x000fca00078eb8ff */
[----:B------:R1:W-:Y:S02]  /*10d0*/  STS [UR8+0x8], R2 ;  /* 0x00000802ff007988 */ /* 0x0003e40008000808 */
.L_x_43:
[----:B------:R-:W-:Y:S05]  /*10e0*/  BSYNC B4 ;  /* 0x0000000000047941 */ /* 0x000fea0003800000 */
.L_x_40:
[----:B-1-34-:R-:W1:Y:S02]  /*10f0*/  @!P2 LDS R2, [UR8+0x8] ;  /* 0x00000808ff02a984 */ /* 0x01ae640008000800 */
[----:B-1----:R-:W-:-:S05]  /*1100*/  @!P2 LOP3.LUT R2, R2, 0x8000, RZ, 0xb8, !PT ;  /* 0x000080000202a812 */ /* 0x002fca00078eb8ff */
[----:B------:R4:W-:Y:S02]  /*1110*/  @!P2 STS [UR8+0x8], R2 ;  /* 0x00000802ff00a988 */ /* 0x0009e40008000808 */
.L_x_44:
[----:B------:R-:W-:Y:S05]  /*1120*/  BSYNC B3 ;  /* 0x0000000000037941 */ /* 0x000fea0003800000 */
.L_x_39:
[----:B------:R-:W-:Y:S05]  /*1130*/  WARPSYNC.ALL ;  /* 0x0000000000007948 */ /* 0x000fea0003800000 */
[----:B------:R-:W-:Y:S01]  /*1140*/  UIADD3 UR4, UR4, 0x100, URZ ;  /* 0x0000010004047890 */ /* 0x000fe2000fffe03f */
[----:B------:R-:W-:Y:S01]  /*1150*/  ISETP.GE.AND P1, PT, R12, 0x1, PT ;  /* 0x000000010c00780c */ /* 0x000fe20003f26270 */
[----:B------:R-:W-:Y:S01]  /*1160*/  IMAD.MOV.U32 R88, RZ, RZ, RZ ;  /* 0x000000ffff587224 */ /* 0x000fe200078e00ff */
[----:B------:R-:W-:Y:S01]  /*1170*/  SHF.R.U32.HI R8, RZ, 0x5, R0 ;  /* 0x00000005ff087819 */ /* 0x000fe20000011600 */
[----:B------:R-:W-:-:S04]  /*1180*/  UIADD3 UR24, UP0, UR4, UR24, URZ ;  /* 0x0000001804187290 */ /* 0x000fc8000ff1e03f */
[----:B------:R-:W-:Y:S01]  /*1190*/  ULEA.HI.X.SX32 UR25, UR4, UR25, 0x1, UP0 ;  /* 0x0000001904197291 */ /* 0x000fe200080f0e3f */
[----:B------:R-:W-:Y:S11]  /*11a0*/  @P0 BRA `(.L_x_45) ;  /* 0x0000000000280947 */ /* 0x000ff60003800000 */
[----:B-1-34-:R-:W1:Y:S01]  /*11b0*/  S2R R2, SR_LANEID ;  /* 0x0000000000027919 */ /* 0x01ae620000000000 */
[----:B------:R-:W-:Y:S05]  /*11c0*/  WARPSYNC.ALL ;  /* 0x0000000000007948 */ /* 0x000fea0003800000 */
[----:B-1----:R-:W-:-:S05]  /*11d0*/  IMAD.SHL.U32 R6, R2, 0x4, RZ ;  /* 0x0000000402067824 */ /* 0x002fca00078e00ff */
[----:B------:R-:W1:Y:S01]  /*11e0*/  LDS R5, [R6+UR8] ;  /* 0x0000000806057984 */ /* 0x000e620008000800 */
[----:B------:R-:W-:-:S05]  /*11f0*/  IADD3 R2, P3, R6, UR24, RZ ;  /* 0x0000001806027c10 */ /* 0x000fca000ff7e0ff */
[----:B------:R-:W-:-:S05]  /*1200*/  IMAD.X R3, RZ, RZ, UR25, P3 ;  /* 0x00000019ff037e24 */ /* 0x000fca00098e06ff */
[----:B-1----:R1:W3:Y:S01]  /*1210*/  ATOMG.E.EXCH.STRONG.GPU PT, RZ, [R2], R5 ;  /* 0x0000000502ff73a8 */ /* 0x0022e200041ee100 */
[----:B------:R-:W-:-:S04]  /*1220*/  DEPBAR {5,4,3,2,1,0} ;  /* 0x0000003f0000791a */ /* 0x000fc80000000000 */
[----:B------:R1:W-:Y:S01]  /*1230*/  UTMACCTL.IV [UR24] ;  /* 0x00000000180079b9 */ /* 0x0003e20008000000 */
[----:B------:R-:W-:Y:S01]  /*1240*/  NOP ;  /* 0x0000000000007918 */ /* 0x000fe20000000000 */
.L_x_45:
[----:B------:R-:W-:Y:S05]  /*1250*/  @P0 BRA `(.L_x_46) ;  /* 0x00000000000c0947 */ /* 0x000fea0003800000 */
[----:B------:R0:W-:Y:S01]  /*1260*/  UTMACMDFLUSH ;  /* 0x00000000000079b7 */ /* 0x0001e20000000000 */
[----:B------:R-:W-:Y:S05]  /*1270*/  @P0 BRA `(.L_x_46) ;  /* 0x0000000000040947 */ /* 0x000fea0003800000 */
[----:B------:R-:W-:-:S04]  /*1280*/  DEPBAR.LE SB0, 0x0 ;  /* 0x000080000000791a */ /* 0x000fc80000000000 */
.L_x_46:
[----:B------:R-:W-:Y:S05]  /*1290*/  WARPSYNC.ALL ;  /* 0x0000000000007948 */ /* 0x000fea0003800000 */
[----:B---3--:R-:W-:Y:S01]  /*12a0*/  BAR.SYNC.DEFER_BLOCKING 0x0 ;  /* 0x0000000000007b1d */ /* 0x008fe20000010000 */
[----:B------:R-:W-:Y:S01]  /*12b0*/  R2UR UR31, R8 ;  /* 0x00000000081f72ca */ /* 0x000fe200000e0000 */
[----:B------:R-:W-:Y:S01]  /*12c0*/  USHF.L.U32 UR30, UR40, 0x7, URZ ;  /* 0x00000007281e7899 */ /* 0x000fe2000800063f */
[----:B------:R-:W-:Y:S01]  /*12d0*/  IMAD.MOV.U32 R89, RZ, RZ, RZ ;  /* 0x000000ffff597224 */ /* 0x000fe200078e00ff */
[----:B------:R-:W-:Y:S01]  /*12e0*/  USHF.L.U32 UR11, UR41, 0x7, URZ ;  /* 0x00000007290b7899 */ /* 0x000fe2000800063f */
[----:B------:R-:W-:Y:S01]  /*12f0*/  CS2R R90, SRZ ;  /* 0x00000000005a7805 */ /* 0x000fe2000001ff00 */
[----:B------:R-:W-:Y:S01]  /*1300*/  VOTEU.ALL UP0, P2 ;  /* 0x00000000003f7886 */ /* 0x000fe20001000000 */
[----:B------:R-:W-:Y:S01]  /*1310*/  UMOV UR4, 0x1 ;  /* 0x0000000100047882 */ /* 0x000fe20000000000 */
[----:B------:R-:W-:-:S02]  /*1320*/  CS2R R92, SRZ ;  /* 0x00000000005c7805 */ /* 0x000fc4000001ff00 */
[----:B------:R-:W-:Y:S02]  /*1330*/  CS2R R94, SRZ ;  /* 0x00000000005e7805 */ /* 0x000fe4000001ff00 */
[----:B------:R-:W-:Y:S01]  /*1340*/  CS2R R96, SRZ ;  /* 0x0000000000607805 */ /* 0x000fe2000001ff00 */
[----:B------:R-:W-:-:S04]  /*1350*/  @!UP0 UIADD3 UR4, -UR4, 0x100000, URZ ;  /* 0x0010000004048890 */ /* 0x000fc8000fffe13f */
[----:B------:R-:W-:Y:S02]  /*1360*/  @!UP0 USHF.L.U32 UR5, UR4, 0xb, URZ ;  /* 0x0000000b04058899 */ /* 0x000fe4000800063f */
[----:B------:R-:W-:Y:S01]  /*1370*/  @!UP0 USHF.L.U32 UR4, UR4, 0x1, URZ ;  /* 0x0000000104048899 */ /* 0x000fe2000800063f */
[----:B------:R-:W-:Y:S01]  /*1380*/  CS2R R98, SRZ ;  /* 0x0000000000627805 */ /* 0x000fe2000001ff00 */
[----:B------:R-:W-:Y:S01]  /*1390*/  VOTEU.ALL UP0, P2 ;  /* 0x00000000003f7886 */ /* 0x000fe20001000000 */
[----:B------:R-:W-:Y:S02]  /*13a0*/  CS2R R100, SRZ ;  /* 0x0000000000647805 */ /* 0x000fe4000001ff00 */
[----:B------:R-:W-:Y:S02]  /*13b0*/  CS2R R102, SRZ ;  /* 0x0000000000667805 */ /* 0x000fe4000001ff00 */
[----:B------:R-:W-:Y:S02]  /*13c0*/  CS2R R104, SRZ ;  /* 0x0000000000687805 */ /* 0x000fe4000001ff00 */
[----:B------:R-:W-:-:S02]  /*13d0*/  CS2R R106, SRZ ;  /* 0x00000000006a7805 */ /* 0x000fc4000001ff00 */
[----:B------:R-:W-:Y:S02]  /*13e0*/  CS2R R108, SRZ ;  /* 0x00000000006c7805 */ /* 0x000fe4000001ff00 */
[----:B------:R-:W-:Y:S02]  /*13f0*/  CS2R R110, SRZ ;  /* 0x00000000006e7805 */ /* 0x000fe4000001ff00 */
[----:B------:R-:W-:Y:S02]  /*1400*/  CS2R R112, SRZ ;  /* 0x0000000000707805 */ /* 0x000fe4000001ff00 */
[----:B------:R-:W-:Y:S02]  /*1410*/  CS2R R114, SRZ ;  /* 0x0000000000727805 */ /* 0x000fe4000001ff00 */
[----:B------:R-:W-:Y:S02]  /*1420*/  CS2R R116, SRZ ;  /* 0x0000000000747805 */ /* 0x000fe4000001ff00 */
[----:B------:R-:W-:Y:S01]  /*1430*/  CS2R R118, SRZ ;  /* 0x0000000000767805 */ /* 0x000fe2000001ff00 */
[----:B------:R-:W3:Y:S02]  /*1440*/  FENCE.VIEW.ASYNC.S ;  /* 0x00000000000073c6 */ /* 0x000ee40000000000 */
[----:B---3--:R3:W1:Y:S01]  /*1450*/  @!UP0 SYNCS.EXCH.64 URZ, [UR8+0x4000], UR4 ;  /* 0x00400004083f85b2 */ /* 0x0086620008000100 */
[----:B------:R-:W-:-:S02]  /*1460*/  CS2R R120, SRZ ;  /* 0x0000000000787805 */ /* 0x000fc4000001ff00 */
[----:B------:R-:W-:Y:S02]  /*1470*/  CS2R R122, SRZ ;  /* 0x00000000007a7805 */ /* 0x000fe4000001ff00 */
[----:B------:R-:W-:Y:S02]  /*1480*/  CS2R R124, SRZ ;  /* 0x00000000007c7805 */ /* 0x000fe4000001ff00 */
        /* <DEDUP_REMOVED lines=44> */
[----:B------:R-:W-:Y:S01]  /*1750*/  CS2R R86, SRZ ;  /* 0x0000000000567805 */ /* 0x000fe2000001ff00 */
[----:B-1----:R-:W-:Y:S06]  /*1760*/  @!P1 BRA `(.L_x_47) ;  /* 0x0000000800089947 */ /* 0x002fec0003800000 */
[----:B------:R-:W-:Y:S01]  /*1770*/  USHF.R.U32.HI UR12, URZ, 0x4, UR8 ;  /* 0x000000043f0c7899 */ /* 0x000fe20008011608 */
[----:B------:R-:W-:Y:S01]  /*1780*/  CS2R R88, SRZ ;  /* 0x0000000000587805 */ /* 0x000fe2000001ff00 */
[----:B---3--:R-:W-:Y:S01]  /*1790*/  UIADD3 UR4, UR8, 0x2000, URZ ;  /* 0x0000200008047890 */ /* 0x008fe2000fffe03f */
[----:B------:R-:W-:Y:S01]  /*17a0*/  CS2R R90, SRZ ;  /* 0x00000000005a7805 */ /* 0x000fe2000001ff00 */
[----:B------:R-:W-:Y:S01]  /*17b0*/  USGXT.U32 UR12, UR12, 0xe ;  /* 0x0000000e0c0c789a */ /* 0x000fe20008000000 */
[----:B------:R-:W-:Y:S01]  /*17c0*/  CS2R R92, SRZ ;  /* 0x00000000005c7805 */ /* 0x000fe2000001ff00 */
[----:B------:R-:W-:Y:S01]  /*17d0*/  USHF.R.U32.HI UR4, URZ, 0x4, UR4 ;  /* 0x000000043f047899 */ /* 0x000fe20008011604 */
[----:B------:R-:W-:Y:S01]  /*17e0*/  CS2R R94, SRZ ;  /* 0x00000000005e7805 */ /* 0x000fe2000001ff00 */
[----:B------:R-:W-:Y:S01]  /*17f0*/  UIADD3 UR9, UP0, UR12, 0x2, URZ ;  /* 0x000000020c097890 */ /* 0x000fe2000ff1e03f */
[----:B------:R-:W-:Y:S01]  /*1800*/  CS2R R96, SRZ ;  /* 0x0000000000607805 */ /* 0x000fe2000001ff00 */
[----:B------:R-:W-:Y:S01]  /*1810*/  UMOV UR5, URZ ;  /* 0x0000003f00057c82 */ /* 0x000fe20008000000 */
[----:B------:R-:W-:Y:S01]  /*1820*/  USGXT.U32 UR4, UR4, 0xe ;  /* 0x0000000e0404789a */ /* 0x000fe20008000000 */
[----:B------:R-:W-:Y:S01]  /*1830*/  CS2R R98, SRZ ;  /* 0x0000000000627805 */ /* 0x000fe2000001ff00 */
[----:B------:R-:W-:Y:S01]  /*1840*/  UIADD3.X UR10, UR5, -0x7fffffe0, URZ, UP0, !UPT ;  /* 0x80000020050a7890 */ /* 0x000fe200087fe43f */
[----:B------:R-:W-:Y:S01]  /*1850*/  CS2R R100, SRZ ;  /* 0x0000000000647805 */ /* 0x000fe2000001ff00 */
[----:B------:R-:W-:Y:S01]  /*1860*/  UMOV UR6, 0x1000080 ;  /* 0x0100008000067882 */ /* 0x000fe20000000000 */
[----:B------:R-:W-:Y:S01]  /*1870*/  UMOV UR7, 0x40000040 ;  /* 0x4000004000077882 */ /* 0x000fe20000000000 */
        /* <DEDUP_REMOVED lines=54> */
[----:B------:R-:W-:Y:S01]  /*1be0*/  ULOP3.LUT UR14, UR4, 0x1000000, URZ, 0xfc, !UPT ;  /* 0x01000000040e7892 */ /* 0x000fe2000f8efc3f */
[----:B------:R-:W-:Y:S01]  /*1bf0*/  CS2R R82, SRZ ;  /* 0x0000000000527805 */ /* 0x000fe2000001ff00 */
[----:B------:R-:W-:Y:S01]  /*1c00*/  UIADD3.64 UR6, UR4, UR6, URZ ;  /* 0x0000000604067297 */ /* 0x000fe2000fffe03f */
[----:B------:R-:W-:-:S02]  /*1c10*/  CS2R R84, SRZ ;  /* 0x0000000000547805 */ /* 0x000fc4000001ff00 */
[----:B------:R-:W-:Y:S01]  /*1c20*/  CS2R R86, SRZ ;  /* 0x0000000000567805 */ /* 0x000fe2000001ff00 */
[----:B------:R-:W-:Y:S01]  /*1c30*/  UMOV UR4, UR9 ;  /* 0x0000000900047c82 */ /* 0x000fe20008000000 */
[----:B------:R-:W-:Y:S01]  /*1c40*/  UMOV UR5, UR10 ;  /* 0x0000000a00057c82 */ /* 0x000fe20008000000 */
[----:B------:R-:W-:Y:S01]  /*1c50*/  UMOV UR10, URZ ;  /* 0x0000003f000a7c82 */ /* 0x000fe20008000000 */
[----:B------:R-:W-:Y:S02]  /*1c60*/  UIADD3.64 UR32, UR4, 0xfe, URZ ;  /* 0x000000fe04207897 */ /* 0x000fe4000fffe03f */
[----:B------:R-:W-:Y:S01]  /*1c70*/  UIADD3.64 UR36, UR4, 0x100, URZ ;  /* 0x0000010004247897 */ /* 0x000fe2000fffe03f */
[----:B------:R-:W-:-:S11]  /*1c80*/  UMOV UR15, 0x40000040 ;  /* 0x40000040000f7882 */ /* 0x000fd60000000000 */
.L_x_49:
[----:B------:R-:W-:Y:S01]  /*1c90*/  BAR.SYNC.DEFER_BLOCKING 0x0 ;  /* 0x0000000000007b1d */ /* 0x000fe20000010000 */
[----:B----4-:R-:W-:Y:S01]  /*1ca0*/  @!P2 IMAD.MOV.U32 R2, RZ, RZ, 0x4000 ;  /* 0x00004000ff02a424 */ /* 0x010fe200078e00ff */
[----:B------:R-:W-:Y:S02]  /*1cb0*/  ELECT P0, URZ, PT ;  /* 0x00000000003f782f */ /* 0x000fe40003800000 */
[----:B------:R-:W-:Y:S02]  /*1cc0*/  ELECT P1, URZ, PT ;  /* 0x00000000003f782f */ /* 0x000fe40003820000 */
[C---:B------:R-:W-:Y:S01]  /*1cd0*/  ISETP.LT.U32.AND P0, PT, R4.reuse, 0x20, P0 ;  /* 0x000000200400780c */ /* 0x040fe20000701070 */
[----:B------:R-:W-:Y:S01]  /*1ce0*/  ULOP3.LUT UR18, UR31, 0x1, URZ, 0xc0, !UPT ;  /* 0x000000011f127892 */ /* 0x000fe2000f8ec03f */
[----:B------:R-:W-:Y:S01]  /*1cf0*/  ISETP.LT.U32.AND P1, PT, R4, 0x40, P1 ;  /* 0x000000400400780c */ /* 0x000fe20000f21070 */
[----:B------:R-:W-:Y:S01]  /*1d00*/  UMOV UR19, UR10 ;  /* 0x0000000a00137c82 */ /* 0x000fe20008000000 */
[----:B------:R-:W-:Y:S01]  /*1d10*/  UMOV UR13, 0x80000020 ;  /* 0x80000020000d7882 */ /* 0x000fe20000000000 */
[----:B------:R-:W-:-:S02]  /*1d20*/  ULEA UR16, UR18, UR8, 0xc ;  /* 0x0000000812107291 */ /* 0x000fc4000f8e603f */
[----:B------:R-:W-:-:S06]  /*1d30*/  ULEA UR18, UR18, UR30, 0x6 ;  /* 0x0000001e12127291 */ /* 0x000fcc000f8e303f */
[----:B------:R-:W-:Y:S01]  /*1d40*/  VOTEU.ANY UP0, P0 ;  /* 0x00000000003f7886 */ /* 0x000fe20000000100 */
[----:B------:R-:W-:Y:S01]  /*1d50*/  VOTEU.ANY UP2, P0 ;  /* 0x00000000003f7886 */ /* 0x000fe20000040100 */
[----:B------:R-:W-:Y:S01]  /*1d60*/  VOTEU.ANY UP1, P1 ;  /* 0x00000000003f7886 */ /* 0x000fe20000820100 */
[----:B------:R-:W-:Y:S01]  /*1d70*/  VOTEU.ANY UP3, P1 ;  /* 0x00000000003f7886 */ /* 0x000fe20000860100 */
[----:B------:R1:W-:Y:S01]  /*1d80*/  @!P2 SYNCS.ARRIVE.TRANS64 RZ, [UR8+0x4000], R2 ;  /* 0x00400002ffffa9a7 */ /* 0x0003e20008000008 */
[----:B------:R3:W-:Y:S06]  /*1d90*/  MEMBAR.ALL.CTA ;  /* 0x0000000000007992 */ /* 0x0007ec0000008000 */
[----:B---3--:R-:W3:Y:S01]  /*1da0*/  FENCE.VIEW.ASYNC.S ;  /* 0x00000000000073c6 */ /* 0x008ee20000000000 */
[----:B------:R-:W-:Y:S01]  /*1db0*/  @UP0 UIADD3 UR9, UR8, 0x4000, URZ ;  /* 0x0000400008090890 */ /* 0x000fe2000fffe03f */
[----:B------:R-:W-:Y:S01]  /*1dc0*/  @UP0 UMOV UR26, UR20 ;  /* 0x00000014001a0c82 */ /* 0x000fe20008000000 */
[----:B------:R-:W-:Y:S01]  /*1dd0*/  @UP0 UMOV UR27, UR21 ;  /* 0x00000015001b0c82 */ /* 0x000fe20008000000 */
[----:B------:R-:W-:-:S02]  /*1de0*/  @UP1 UIADD3 UR16, UR16, 0x2000, URZ ;  /* 0x0000200010101890 */ /* 0x000fc4000fffe03f */
[----:B------:R-:W-:Y:S01]  /*1df0*/  @UP1 UIADD3 UR17, UR8, 0x4000, URZ ;  /* 0x0000400008111890 */ /* 0x000fe2000fffe03f */
[----:B-1----:R-:W-:Y:S01]  /*1e00*/  SHF.L.U32 R2, R7, 0x1f, RZ ;  /* 0x0000001f07027819 */ /* 0x002fe200000006ff */
[----:B------:R-:W-:Y:S01]  /*1e10*/  @UP1 UMOV UR28, UR22 ;  /* 0x00000016001c1c82 */ /* 0x000fe20008000000 */
[----:B------:R-:W-:Y:S01]  /*1e20*/  @UP1 UMOV UR29, UR23 ;  /* 0x00000017001d1c82 */ /* 0x000fe20008000000 */
[----:B---3--:R-:W-:Y:S06]  /*1e30*/  BAR.SYNC.DEFER_BLOCKING 0x0 ;  /* 0x0000000000007b1d */ /* 0x008fec0000010000 */
[----:B------:R1:W-:Y:S02]  /*1e40*/  @UP2 UTMALDG.2D [UR8], [UR26] ;  /* 0x000000081a0025b4 */ /* 0x0003e40008008000 */
[----:B------:R-:W-:Y:S06]  /*1e50*/  BAR.SYNC.DEFER_BLOCKING 0x0 ;  /* 0x0000000000007b1d */ /* 0x000fec0000010000 */
[----:B------:R1:W-:Y:S02]  /*1e60*/  @UP3 UTMALDG.2D [UR16], [UR28] ;  /* 0x000000101c0035b4 */ /* 0x0003e40008008000 */
[----:B------:R-:W-:Y:S06]  /*1e70*/  BAR.SYNC.DEFER_BLOCKING 0x0 ;  /* 0x0000000000007b1d */ /* 0x000fec0000010000 */
[----:B------:R-:W3:Y:S02]  /*1e80*/  SYNCS.PHASECHK.TRANS64.TRYWAIT P0, [UR8+0x4000], R2 ;  /* 0x00400002ff0075a7 */ /* 0x000ee40008000148 */
[----:B-1-3--:R-:W-:Y:S05]  /*1e90*/  @!P0 BRA `(.L_x_48) ;  /* 0x00000008000c8947 */ /* 0x00afea0003800000 */
.L_x_50:
[----:B------:R-:W-:Y:S02]  /*1ea0*/  WARPGROUP.DEPBAR.LE gsb0, 0x0 ;  /* 0x00008000000079c5 */ /* 0x000fe40000010000 */
[----:B------:R-:W-:Y:S01]  /*1eb0*/  WARPGROUP.ARRIVE ;  /* 0x00000000000079c5 */ /* 0x000fe20000000000 */
[----:B------:R-:W-:Y:S01]  /*1ec0*/  UMOV UR34, UR14 ;  /* 0x0000000e00227c82 */ /* 0x000fe20008000000 */
[----:B------:R-:W-:Y:S01]  /*1ed0*/  UMOV UR35, UR15 ;  /* 0x0000000f00237c82 */ /* 0x000fe20008000000 */
[----:B------:R-:W1:Y:S01]  /*1ee0*/  LDC R2, c[0x0][0x230] ;  /* 0x00008c00ff027b82 */ /* 0x000e620000000800 */
[----:B------:R-:W-:Y:S01]  /*1ef0*/  UIADD3 UR10, UR10, 0x20, URZ ;  /* 0x000000200a0a7890 */ /* 0x000fe2000fffe03f */
[----:B------:R-:W-:Y:S01]  /*1f00*/  LOP3.LUT R7, R7, 0x1, RZ, 0x3c, !PT ;  /* 0x0000000107077812 */ /* 0x000fe200078e3cff */
[----:B------:R-:W-:Y:S01]  /*1f10*/  HGMMA.64x128x16.F32 R88, gdesc[UR12].tnspB, R88 ;  /* 0x41e000000c5879f0 */ /* 0x000fe20008700858 */
[----:B------:R-:W-:Y:S01]  /*1f20*/  UMOV UR38, UR6 ;  /* 0x0000000600267c82 */ /* 0x000fe20008000000 */
[----:B------:R-:W-:-:S02]  /*1f30*/  UMOV UR39, UR7 ;  /* 0x0000000700277c82 */ /* 0x000fc40008000000 */
[----:B-1----:R-:W-:-:S08]  /*1f40*/  ISETP.LE.AND P0, PT, R2, UR10, PT ;  /* 0x0000000a02007c0c */ /* 0x002fd0000bf03270 */
[----:B------:R-:W-:-:S12]  /*1f50*/  HGMMA.64x128x16.F32 R88, gdesc[UR4].tnspB, R88 ;  /* 0x41e00000045879f0 */ /* 0x000fd80008700858 */
[----:B------:R-:W-:-:S12]  /*1f60*/  HGMMA.64x128x16.F32 R24, gdesc[UR32].tnspB, R24 ;  /* 0x41e00000201879f0 */ /* 0x000fd80008700818 */
[----:B------:R-:W-:Y:S01]  /*1f70*/  HGMMA.64x128x16.F32 R24, gdesc[UR36].tnspB, R24, gsb0 ;  /* 0x41e00000241879f0 */ /* 0x000fe20008000818 */
[----:B------:R-:W-:Y:S05]  /*1f80*/  @!P0 BRA `(.L_x_49) ;  /* 0xfffffffc00408947 */ /* 0x000fea000383ffff */
.L_x_47:
[----:B------:R-:W-:Y:S02]  /*1f90*/  WARPGROUP.DEPBAR.LE gsb0, 0x0 ;  /* 0x00008000000079c5 */ /* 0x000fe40000010000 */
[----:B------:R-:W-:Y:S01]  /*1fa0*/  BAR.SYNC.DEFER_BLOCKING 0x0 ;  /* 0x0000000000007b1d */ /* 0x000fe20000010000 */
[C---:B----4-:R-:W-:Y:S01]  /*1fb0*/  IMAD.SHL.U32 R2, R0.reuse, 0x80, RZ ;  /* 0x0000008000027824 */ /* 0x050fe200078e00ff */
[----:B------:R-:W-:Y:S01]  /*1fc0*/  F2FP.F16.F32.PACK_AB R88, R89, R88 ;  /* 0x000000585958723e */ /* 0x000fe200000000ff */
[----:B------:R-:W-:Y:S01]  /*1fd0*/  IMAD.SHL.U32 R3, R0, 0x10, RZ ;  /* 0x0000001000037824 */ /* 0x000fe200078e00ff */
[----:B------:R-:W-:Y:S02]  /*1fe0*/  ELECT P0, URZ, PT ;  /* 0x00000000003f782f */ /* 0x000fe40003800000 */
[----:B------:R-:W-:Y:S01]  /*1ff0*/  F2FP.F16.F32.PACK_AB R89, R91, R90 ;  /* 0x0000005a5b59723e */ /* 0x000fe200000000ff */
[----:B------:R-:W-:Y:S01]  /*2000*/  ULOP3.LUT UR31, UR31, 0x1, URZ, 0xc0, !UPT ;  /* 0x000000011f1f7892 */ /* 0x000fe2000f8ec03f */
[----:B------:R-:W-:Y:S01]  /*2010*/  LOP3.LUT R2, R2, 0x780, RZ, 0xc0, !PT ;  /* 0x0000078002027812 */ /* 0x000fe200078ec0ff */
[----:B------:R-:W-:Y:S01]  /*2020*/  UMOV UR14, UR11 ;  /* 0x0000000b000e7c82 */ /* 0x000fe20008000000 */
[----:B------:R-:W-:Y:S01]  /*2030*/  F2FP.F16.F32.PACK_AB R120, R121, R120 ;  /* 0x000000787978723e */ /* 0x000fe200000000ff */
[----:B------:R-:W-:Y:S01]  /*2040*/  ULEA UR12, UR31, UR8, 0xe ;  /* 0x000000081f0c7291 */ /* 0x000fe2000f8e703f */
[----:B------:R-:W-:Y:S01]  /*2050*/  LOP3.LUT R3, R2, 0x70, R3, 0xf8, !PT ;  /* 0x0000007002037812 */ /* 0x000fe200078ef803 */
[----:B------:R-:W-:Y:S01]  /*2060*/  ULEA UR13, UR31, UR30, 0x6 ;  /* 0x0000001e1f0d7291 */ /* 0x000fe2000f8e303f */
[----:B------:R-:W-:-:S02]  /*2070*/  F2FP.F16.F32.PACK_AB R90, R93, R92 ;  /* 0x0000005c5d5a723e */ /* 0x000fc400000000ff */
[----:B------:R-:W-:Y:S01]  /*2080*/  LOP3.LUT R3, R3, 0x10, R0, 0x78, !PT ;  /* 0x0000001003037812 */ /* 0x000fe200078e7800 */
[----:B------:R-:W-:Y:S01]  /*2090*/  IMAD.SHL.U32 R0, R0, 0x40, RZ ;  /* 0x0000004000007824 */ /* 0x000fe200078e00ff */
[----:B------:R-:W-:Y:S02]  /*20a0*/  F2FP.F16.F32.PACK_AB R91, R95, R94 ;  /* 0x0000005e5f5b723e */ /* 0x000fe400000000ff */
[----:B------:R-:W-:Y:S02]  /*20b0*/  F2FP.F16.F32.PACK_AB R121, R123, R122 ;  /* 0x0000007a7b79723e */ /* 0x000fe400000000ff */
[----:B------:R-:W-:Y:S02]  /*20c0*/  LOP3.LUT R0, R3, 0x1800, R0, 0xf8, !PT ;  /* 0x0000180003007812 */ /* 0x000fe400078ef800 */
[----:B------:R-:W-:Y:S01]  /*20d0*/  F2FP.F16.F32.PACK_AB R24, R25, R24 ;  /* 0x000000181918723e */ /* 0x000fe200000000ff */
[----:B------:R-:W1:Y:S01]  /*20e0*/  @!P2 SYNCS.CCTL.IV [UR8+0x4000] ;  /* 0x00400000ff00a9b1 */ /* 0x000e620008000008 */
[C---:B------:R-:W-:Y:S01]  /*20f0*/  LOP3.LUT R3, R0.reuse, 0x20, RZ, 0x3c, !PT ;  /* 0x0000002000037812 */ /* 0x040fe200078e3cff */
[----:B------:R-:W-:Y:S01]  /*2100*/  VIADD R2, R0, UR8 ;  /* 0x0000000800027c36 */ /* 0x000fe20008000000 */
[----:B-1----:R-:W-:Y:S01]  /*2110*/  BAR.SYNC.DEFER_BLOCKING 0x0 ;  /* 0x0000000000007b1d */ /* 0x002fe20000010000 */
[----:B------:R-:W-:-:S02]  /*2120*/  F2FP.F16.F32.PACK_AB R122, R125, R124 ;  /* 0x0000007c7d7a723e */ /* 0x000fc400000000ff */
[----:B------:R-:W-:Y:S01]  /*2130*/  F2FP.F16.F32.PACK_AB R123, R127, R126 ;  /* 0x0000007e7f7b723e */ /* 0x000fe200000000ff */
[----:B------:R-:W-:Y:S01]  /*2140*/  VIADD R3, R3, UR8 ;  /* 0x0000000803037c36 */ /* 0x000fe20008000000 */
[----:B------:R-:W-:Y:S02]  /*2150*/  F2FP.F16.F32.PACK_AB R25, R27, R26 ;  /* 0x0000001a1b19723e */ /* 0x000fe400000000ff */
[----:B------:R-:W-:Y:S02]  /*2160*/  F2FP.F16.F32.PACK_AB R56, R57, R56 ;  /* 0x000000383938723e */ /* 0x000fe400000000ff */
[----:B------:R-:W-:Y:S02]  /*2170*/  F2FP.F16.F32.PACK_AB R96, R97, R96 ;  /* 0x000000606160723e */ /* 0x000fe400000000ff */
[----:B------:R-:W-:Y:S02]  /*2180*/  F2FP.F16.F32.PACK_AB R26, R29, R28 ;  /* 0x0000001c1d1a723e */ /* 0x000fe400000000ff */
[----:B------:R-:W-:-:S02]  /*2190*/  F2FP.F16.F32.PACK_AB R27, R31, R30 ;  /* 0x0000001e1f1b723e */ /* 0x000fc400000000ff */
[----:B------:R-:W-:Y:S02]  /*21a0*/  F2FP.F16.F32.PACK_AB R57, R59, R58 ;  /* 0x0000003a3b39723e */ /* 0x000fe400000000ff */
[----:B------:R-:W-:Y:S02]  /*21b0*/  ISETP.LT.U32.AND P0, PT, R4, 0x40, P0 ;  /* 0x000000400400780c */ /* 0x000fe40000701070 */
[----:B------:R-:W-:Y:S02]  /*21c0*/  F2FP.F16.F32.PACK_AB R97, R99, R98 ;  /* 0x000000626361723e */ /* 0x000fe400000000ff */
[----:B------:R-:W-:Y:S02]  /*21d0*/  F2FP.F16.F32.PACK_AB R128, R129, R128 ;  /* 0x000000808180723e */ /* 0x000fe400000000ff */
[----:B------:R-:W-:Y:S01]  /*21e0*/  F2FP.F16.F32.PACK_AB R58, R61, R60 ;  /* 0x0000003c3d3a723e */ /* 0x000fe200000000ff */
[----:B------:R-:W-:Y:S01]  /*21f0*/  STSM.16.M88.4 [R2], R88 ;  /* 0x0000005802007844 */ /* 0x000fe20000000200 */
[----:B------:R-:W-:-:S02]  /*2200*/  F2FP.F16.F32.PACK_AB R59, R63, R62 ;  /* 0x0000003e3f3b723e */ /* 0x000fc400000000ff */
[----:B------:R-:W-:Y:S01]  /*2210*/  LOP3.LUT R4, R0, 0x40, RZ, 0x3c, !PT ;  /* 0x0000004000047812 */ /* 0x000fe200078e3cff */
[----:B------:R-:W-:Y:S01]  /*2220*/  STSM.16.M88.4 [R2+0x4000], R120 ;  /* 0x0040007802007844 */ /* 0x000fe20000000200 */
[----:B------:R-:W-:Y:S01]  /*2230*/  F2FP.F16.F32.PACK_AB R98, R101, R100 ;  /* 0x000000646562723e */ /* 0x000fe200000000ff */
[----:B------:R-:W-:Y:S01]  /*2240*/  VOTEU.ANY UP0, P0 ;  /* 0x00000000003f7886 */ /* 0x000fe20000000100 */
[----:B------:R-:W-:Y:S01]  /*2250*/  F2FP.F16.F32.PACK_AB R99, R103, R102 ;  /* 0x000000666763723e */ /* 0x000fe200000000ff */
[----:B------:R-:W-:Y:S01]  /*2260*/  STSM.16.M88.4 [R2+0x2000], R24 ;  /* 0x0020001802007844 */ /* 0x000fe20000000200 */
[----:B------:R-:W-:Y:S01]  /*2270*/  F2FP.F16.F32.PACK_AB R129, R131, R130 ;  /* 0x000000828381723e */ /* 0x000fe200000000ff */
[----:B------:R-:W-:Y:S01]  /*2280*/  VIADD R4, R4, UR8 ;  /* 0x0000000804047c36 */ /* 0x000fe20008000000 */
[----:B------:R-:W-:Y:S01]  /*2290*/  F2FP.F16.F32.PACK_AB R32, R33, R32 ;  /* 0x000000202120723e */ /* 0x000fe200000000ff */
[----:B------:R-:W-:Y:S01]  /*22a0*/  STSM.16.M88.4 [R2+0x6000], R56 ;  /* 0x0060003802007844 */ /* 0x000fe20000000200 */
[----:B------:R-:W-:Y:S01]  /*22b0*/  F2FP.F16.F32.PACK_AB R130, R133, R132 ;  /* 0x000000848582723e */ /* 0x000fe200000000ff */
[----:B------:R-:W-:Y:S01]  /*22c0*/  VOTEU.ANY UP1, P0 ;  /* 0x00000000003f7886 */ /* 0x000fe20000020100 */
[----:B------:R-:W-:Y:S01]  /*22d0*/  F2FP.F16.F32.PACK_AB R131, R135, R134 ;  /* 0x000000868783723e */ /* 0x000fe200000000ff */
[----:B------:R-:W-:Y:S01]  /*22e0*/  STSM.16.M88.4 [R3], R96 ;  /* 0x0000006003007844 */ /* 0x000fe20000000200 */
[----:B------:R-:W-:Y:S01]  /*22f0*/  F2FP.F16.F32.PACK_AB R33, R35, R34 ;  /* 0x000000222321723e */ /* 0x000fe200000000ff */
[----:B---3--:R-:W-:Y:S01]  /*2300*/  @UP0 UMOV UR4, UR24 ;  /* 0x0000001800040c82 */ /* 0x008fe20008000000 */
[----:B------:R-:W-:Y:S01]  /*2310*/  F2FP.F16.F32.PACK_AB R64, R65, R64 ;  /* 0x000000404140723e */ /* 0x000fe200000000ff */
[----:B------:R-:W-:Y:S01]  /*2320*/  STSM.16.M88.4 [R3+0x4000], R128 ;  /* 0x0040008003007844 */ /* 0x000fe20000000200 */
[----:B------:R-:W-:Y:S01]  /*2330*/  F2FP.F16.F32.PACK_AB R104, R105, R104 ;  /* 0x000000686968723e */ /* 0x000fe200000000ff */
[----:B------:R-:W-:Y:S01]  /*2340*/  @UP0 UMOV UR5, UR25 ;  /* 0x0000001900050c82 */ /* 0x000fe20008000000 */
[----:B------:R-:W-:-:S02]  /*2350*/  F2FP.F16.F32.PACK_AB R34, R37, R36 ;  /* 0x000000242522723e */ /* 0x000fc400000000ff */
[----:B------:R-:W-:Y:S02]  /*2360*/  F2FP.F16.F32.PACK_AB R35, R39, R38 ;  /* 0x000000262723723e */ /* 0x000fe400000000ff */
[----:B------:R-:W-:Y:S02]  /*2370*/  F2FP.F16.F32.PACK_AB R65, R67, R66 ;  /* 0x000000424341723e */ /* 0x000fe400000000ff */
[----:B------:R-:W-:Y:S01]  /*2380*/  F2FP.F16.F32.PACK_AB R105, R107, R106 ;  /* 0x0000006a6b69723e */ /* 0x000fe200000000ff */
[----:B------:R-:W-:Y:S01]  /*2390*/  STSM.16.M88.4 [R3+0x2000], R32 ;  /* 0x0020002003007844 */ /* 0x000fe20000000200 */
[----:B------:R-:W-:Y:S02]  /*23a0*/  F2FP.F16.F32.PACK_AB R136, R137, R136 ;  /* 0x000000888988723e */ /* 0x000fe400000000ff */
[----:B------:R-:W-:Y:S02]  /*23b0*/  F2FP.F16.F32.PACK_AB R66, R69, R68 ;  /* 0x000000444542723e */ /* 0x000fe400000000ff */
[----:B------:R-:W-:-:S02]  /*23c0*/  F2FP.F16.F32.PACK_AB R67, R71, R70 ;  /* 0x000000464743723e */ /* 0x000fc400000000ff */
[----:B------:R-:W-:Y:S02]  /*23d0*/  LOP3.LUT R0, R0, 0x60, RZ, 0x3c, !PT ;  /* 0x0000006000007812 */ /* 0x000fe400078e3cff */
[----:B------:R-:W-:Y:S01]  /*23e0*/  F2FP.F16.F32.PACK_AB R106, R109, R108 ;  /* 0x0000006c6d6a723e */ /* 0x000fe200000000ff */
[----:B------:R-:W-:Y:S01]  /*23f0*/  STSM.16.M88.4 [R3+0x6000], R64 ;  /* 0x0060004003007844 */ /* 0x000fe20000000200 */
[----:B------:R-:W-:Y:S01]  /*2400*/  F2FP.F16.F32.PACK_AB R107, R111, R110 ;  /* 0x0000006e6f6b723e */ /* 0x000fe200000000ff */
[----:B------:R-:W-:Y:S01]  /*2410*/  VIADD R0, R0, UR8 ;  /* 0x0000000800007c36 */ /* 0x000fe20008000000 */
[----:B------:R-:W-:Y:S02]  /*2420*/  F2FP.F16.F32.PACK_AB R137, R139, R138 ;  /* 0x0000008a8b89723e */ /* 0x000fe400000000ff */
[----:B------:R-:W-:Y:S01]  /*2430*/  F2FP.F16.F32.PACK_AB R40, R41, R40 ;  /* 0x000000282928723e */ /* 0x000fe200000000ff */
[----:B------:R-:W-:Y:S01]  /*2440*/  STSM.16.M88.4 [R4], R104 ;  /* 0x0000006804007844 */ /* 0x000fe20000000200 */
        /* <DEDUP_REMOVED lines=8> */
[----:B------:R-:W-:Y:S02]  /*24d0*/  F2FP.F16.F32.PACK_AB R73, R75, R74 ;  /* 0x0000004a4b49723e */ /* 0x000fe400000000ff */
[----:B------:R-:W-:Y:S01]  /*24e0*/  F2FP.F16.F32.PACK_AB R113, R115, R114 ;  /* 0x000000727371723e */ /* 0x000fe200000000ff */
[----:B------:R-:W-:Y:S01]  /*24f0*/  STSM.16.M88.4 [R4+0x2000], R40 ;  /* 0x0020002804007844 */ /* 0x000fe20000000200 */
[----:B------:R-:W-:Y:S02]  /*2500*/  F2FP.F16.F32.PACK_AB R144, R145, R144 ;  /* 0x000000909190723e */ /* 0x000fe400000000ff */
[----:B------:R-:W-:Y:S02]  /*2510*/  F2FP.F16.F32.PACK_AB R74, R77, R76 ;  /* 0x0000004c4d4a723e */ /* 0x000fe400000000ff */
[----:B------:R-:W-:Y:S02]  /*2520*/  F2FP.F16.F32.PACK_AB R75, R79, R78 ;  /* 0x0000004e4f4b723e */ /* 0x000fe400000000ff */
[----:B------:R-:W-:-:S02]  /*2530*/  F2FP.F16.F32.PACK_AB R114, R117, R116 ;  /* 0x000000747572723e */ /* 0x000fc400000000ff */
[----:B------:R-:W-:Y:S01]  /*2540*/  F2FP.F16.F32.PACK_AB R115, R119, R118 ;  /* 0x000000767773723e */ /* 0x000fe200000000ff */
[----:B------:R-:W-:Y:S01]  /*2550*/  STSM.16.M88.4 [R4+0x6000], R72 ;  /* 0x0060004804007844 */ /* 0x000fe20000000200 */
[----:B------:R-:W-:Y:S02]  /*2560*/  F2FP.F16.F32.PACK_AB R145, R147, R146 ;  /* 0x000000929391723e */ /* 0x000fe400000000ff */
[----:B------:R-:W-:Y:S01]  /*2570*/  F2FP.F16.F32.PACK_AB R48, R49, R48 ;  /* 0x000000303130723e */ /* 0x000fe200000000ff */
[----:B------:R-:W-:Y:S01]  /*2580*/  STSM.16.M88.4 [R0], R112 ;  /* 0x0000007000007844 */ /* 0x000fe20000000200 */
[----:B------:R-:W-:Y:S02]  /*2590*/  F2FP.F16.F32.PACK_AB R146, R149, R148 ;  /* 0x000000949592723e */ /* 0x000fe400000000ff */
[----:B------:R-:W-:Y:S02]  /*25a0*/  F2FP.F16.F32.PACK_AB R147, R151, R150 ;  /* 0x000000969793723e */ /* 0x000fe400000000ff */
[----:B------:R-:W-:-:S02]  /*25b0*/  F2FP.F16.F32.PACK_AB R49, R51, R50 ;  /* 0x000000323331723e */ /* 0x000fc400000000ff */
[----:B------:R-:W-:Y:S01]  /*25c0*/  F2FP.F16.F32.PACK_AB R80, R81, R80 ;  /* 0x000000505150723e */ /* 0x000fe200000000ff */
[----:B------:R-:W-:Y:S01]  /*25d0*/  STSM.16.M88.4 [R0+0x4000], R144 ;  /* 0x0040009000007844 */ /* 0x000fe20000000200 */
[----:B------:R-:W-:Y:S02]  /*25e0*/  F2FP.F16.F32.PACK_AB R50, R53, R52 ;  /* 0x000000343532723e */ /* 0x000fe400000000ff */
[----:B------:R-:W-:Y:S02]  /*25f0*/  F2FP.F16.F32.PACK_AB R51, R55, R54 ;  /* 0x000000363733723e */ /* 0x000fe400000000ff */
[----:B------:R-:W-:Y:S02]  /*2600*/  F2FP.F16.F32.PACK_AB R81, R83, R82 ;  /* 0x000000525351723e */ /* 0x000fe400000000ff */
[----:B------:R-:W-:Y:S01]  /*2610*/  F2FP.F16.F32.PACK_AB R82, R85, R84 ;  /* 0x000000545552723e */ /* 0x000fe200000000ff */
[----:B------:R-:W-:Y:S01]  /*2620*/  STSM.16.M88.4 [R0+0x2000], R48 ;  /* 0x0020003000007844 */ /* 0x000fe20000000200 */
[----:B------:R-:W-:-:S05]  /*2630*/  F2FP.F16.F32.PACK_AB R83, R87, R86 ;  /* 0x000000565753723e */ /* 0x000fca00000000ff */
[----:B------:R-:W-:Y:S01]  /*2640*/  STSM.16.M88.4 [R0+0x6000], R80 ;  /* 0x0060005000007844 */ /* 0x000fe20000000200 */
[----:B------:R1:W-:Y:S06]  /*2650*/  MEMBAR.ALL.CTA ;  /* 0x0000000000007992 */ /* 0x0003ec0000008000 */
[----:B-1----:R-:W1:Y:S02]  /*2660*/  FENCE.VIEW.ASYNC.S ;  /* 0x00000000000073c6 */ /* 0x002e640000000000 */
[----:B-1----:R-:W-:Y:S06]  /*2670*/  BAR.SYNC.DEFER_BLOCKING 0x0 ;  /* 0x0000000000007b1d */ /* 0x002fec0000010000 */
[----:B------:R1:W-:Y:S01]  /*2680*/  @UP1 UTMASTG.2D [UR12], [UR4] ;  /* 0x0000000c040013b5 */ /* 0x0003e20008008000 */
[----:B------:R0:W-:Y:S01]  /*2690*/  UTMACMDFLUSH ;  /* 0x00000000000079b7 */ /* 0x0001e20000000000 */
[----:B------:R-:W-:-:S04]  /*26a0*/  DEPBAR.LE SB0, 0x0 ;  /* 0x000080000000791a */ /* 0x000fc80000000000 */
[----:B------:R-:W-:Y:S06]  /*26b0*/  BAR.SYNC.DEFER_BLOCKING 0x0 ;  /* 0x0000000000007b1d */ /* 0x000fec0000010000 */
[----:B-1----:R-:W-:Y:S05]  /*26c0*/  EXIT ;  /* 0x000000000000794d */ /* 0x002fea0003800000 */
.L_x_48:
[----:B------:R-:W1:Y:S02]  /*26d0*/  SYNCS.PHASECHK.TRANS64.TRYWAIT P0, [UR8+0x4000], R2 ;  /* 0x00400002ff0075a7 */ /* 0x000e640008000148 */
[----:B-1----:R-:W-:Y:S05]  /*26e0*/  @!P0 BRA `(.L_x_48) ;  /* 0xfffffffc00f88947 */ /* 0x002fea000383ffff */
[----:B------:R-:W-:Y:S05]  /*26f0*/  BRA `(.L_x_50) ;  /* 0xfffffff400e87947 */ /* 0x000fea000383ffff */
.L_x_51:
[----:B------:R-:W-:-:S00]  /*2700*/  BRA `(.L_x_51) ;  /* 0xfffffffc00fc7947 */ /* 0x000fc0000383ffff */
[----:B------:R-:W-:-:S00]  /*2710*/  NOP ;  /* 0x0000000000007918 */ /* 0x000fc00000000000 */
        /* <DEDUP_REMOVED lines=14> */
.L_x_52:


//--------------------- .nv.shared.gluon_wgmma    --------------------------
	.section	.nv.shared.gluon_wgmma,"aw",@nobits
	.sectionflags	@""
	.align	16
	.zero		1024


//--------------------- .nv.shared.reserved.0     --------------------------
	.section	.nv.shared.reserved.0,"aw",@nobits
	.weak		__nv_reservedSMEM_offset_0_alias
	.size		__nv_reservedSMEM_offset_0_alias, 0, 0
	.other		__nv_reservedSMEM_offset_0_alias,@"STO_CUDA_RESERVED_SHARED STV_DEFAULT"
__nv_reservedSMEM_offset_0_alias:
	.zero		0


//--------------------- .nv.constant0.gluon_wgmma --------------------------
	.section	.nv.constant0.gluon_wgmma,"a",@progbits
	.sectionflags	@""
	.align	4
.nv.constant0.gluon_wgmma:
	.zero		608


//--------------------- SYMBOLS --------------------------

	.type		.nv.reservedSmem.offset0,@object
	.size		.nv.reservedSmem.offset0,0x4
